// auto-generated by cutlass_sweep.gemm — config: {"arch": "sm_90", "cluster_m": 1, "cluster_n": 1, "dtype": "int8", "dtype_b": "int8", "layout": "nt", "stages": 0, "tile_k": 128, "tile_m": 192, "tile_n": 128}
#include "cutlass/cutlass.h"
#include "cutlass/gemm/collective/collective_builder.hpp"
#include "cutlass/gemm/device/gemm_universal_adapter.h"
#include "cutlass/gemm/kernel/gemm_universal.hpp"
#include "cutlass/epilogue/collective/collective_builder.hpp"

using ElemA = int8_t;
using ElemB = int8_t;
using ElemCD = int8_t;
using Acc  = int32_t;
using TileShape    = cute::Shape<cute::_192, cute::_128, cute::_128>;
using ClusterShape = cute::Shape<cute::_1, cute::_1, cute::_1>;

using CollectiveEpilogue = typename cutlass::epilogue::collective::CollectiveBuilder<
    cutlass::arch::Sm90, cutlass::arch::OpClassTensorOp,
    TileShape, ClusterShape,
    cutlass::epilogue::collective::EpilogueTileAuto,
    Acc, Acc,
    ElemCD, cutlass::layout::RowMajor, 128 / cutlass::sizeof_bits<ElemCD>::value,
    ElemCD, cutlass::layout::RowMajor, 128 / cutlass::sizeof_bits<ElemCD>::value,
    cutlass::epilogue::collective::EpilogueScheduleAuto
  >::CollectiveOp;

using CollectiveMainloop = typename cutlass::gemm::collective::CollectiveBuilder<
    cutlass::arch::Sm90, cutlass::arch::OpClassTensorOp,
    ElemA, cutlass::layout::RowMajor, 128 / cutlass::sizeof_bits<ElemA>::value,
    ElemB, cutlass::layout::ColumnMajor, 128 / cutlass::sizeof_bits<ElemB>::value,
    Acc,
    TileShape, ClusterShape,
    cutlass::gemm::collective::StageCountAutoCarveout<static_cast<int>(sizeof(typename CollectiveEpilogue::SharedStorage))>,
    cutlass::gemm::collective::KernelScheduleAuto
  >::CollectiveOp;

using GemmKernel = cutlass::gemm::kernel::GemmUniversal<
    cute::Shape<int,int,int,int>,
    CollectiveMainloop,
    CollectiveEpilogue
>;
using Gemm = cutlass::gemm::device::GemmUniversalAdapter<GemmKernel>;

// Force the device kernel symbol into the cubin without needing a host main.
auto* _anchor = &cutlass::device_kernel<GemmKernel>;


// ===== COMPILED SASS (sm_90a) =====

	.target	sm_90a

	.elftype	@"ET_EXEC"


//--------------------- .note.nv.tkinfo           --------------------------
	.section	.note.nv.tkinfo,"",@"SHT_NOTE"
	.sectionflags	@"SHF_NOTE_NV_TKINFO"
	.tkinfo
        /*0018*/ 	.word	0x00000002
        /*0030*/ 	.string	""
        /*0030*/ 	.string	"ptxas"
        /*0030*/ 	.string	"Cuda compilation tools, release 13.0, V13.0.88"
        /*0030*/ 	.string	"Build cuda_13.0.r13.0/compiler.36424714_0"
        /*0030*/ 	.string	"-arch sm_90a -m 64 "



//--------------------- .note.nv.cuinfo           --------------------------
	.section	.note.nv.cuinfo,"",@"SHT_NOTE"
	.sectionflags	@"SHF_NOTE_NV_CUINFO"
        /*0018*/ 	.short	0x0002
        /*001a*/ 	.short	0x005a
        /*001c*/ 	.short	0x0082
	.zero		2


//--------------------- .nv.info                  --------------------------
	.section	.nv.info,"",@"SHT_CUDA_INFO"
	.align	4


	//----- nvinfo : EIATTR_REGCOUNT
	.align		4
        /*0000*/ 	.byte	0x04, 0x2f
        /*0002*/ 	.short	(.L_15 - .L_14)
	.align		4
.L_14:
        /*0004*/ 	.word	index@(_ZN7cutlass13device_kernelINS_4gemm6kernel13GemmUniversalIN4cute5tupleIJiiiiEEENS1_10collective13CollectiveMmaINS1_34MainloopSm90TmaGmmaWarpSpecializedILi5ENS5_IJNS4_1CILi1EEESB_SB_EEENS1_35KernelTmaWarpSpecializedCooperativeEEENS5_IJNSA_ILi192EEENSA_ILi128EEESG_EEEaNS5_IJlSB_lEEEaSI_NS4_8TiledMMAINS4_8MMA_AtomIJNS4_4SM904GMMA27MMA_64x128x32_S32S8S8_SS_TNEEEENS4_6LayoutINS5_IJNSA_ILi2EEESB_SB_EEENS5_IJSB_NSA_ILi0EEESS_EEEEENS5_IJNS4_10UnderscoreESV_SV_EEEEENS4_13SM90_TMA_LOADENS4_14ComposedLayoutINS4_7SwizzleILi3ELi4ELi3EEENS4_18smem_ptr_flag_bitsILi8EEENSP_INS5_IJNSA_ILi8EEESG_EEENS5_IJSG_SB_EEEEEEEvNS4_8identityESY_S18_vS19_EENS_8epilogue10collective6detail29Sm90TmaWarpSpecializedAdapterINS1C_15DefaultEpilogueIaSI_SI_NS1B_6thread17LinearCombinationIaLi1EiiLNS1G_9ScaleType4KindE0ELNS_15FloatRoundStyleE2EaEENS1_15EpilogueDefaultEEEEEvvEEEEvNT_6ParamsE)
        /*0008*/ 	.word	0x000000a8


	//----- nvinfo : EIATTR_FRAME_SIZE
	.align		4
.L_15:
        /*000c*/ 	.byte	0x04, 0x11
        /*000e*/ 	.short	(.L_17 - .L_16)
	.align		4
.L_16:
        /*0010*/ 	.word	index@(_ZN7cutlass13device_kernelINS_4gemm6kernel13GemmUniversalIN4cute5tupleIJiiiiEEENS1_10collective13CollectiveMmaINS1_34MainloopSm90TmaGmmaWarpSpecializedILi5ENS5_IJNS4_1CILi1EEESB_SB_EEENS1_35KernelTmaWarpSpecializedCooperativeEEENS5_IJNSA_ILi192EEENSA_ILi128EEESG_EEEaNS5_IJlSB_lEEEaSI_NS4_8TiledMMAINS4_8MMA_AtomIJNS4_4SM904GMMA27MMA_64x128x32_S32S8S8_SS_TNEEEENS4_6LayoutINS5_IJNSA_ILi2EEESB_SB_EEENS5_IJSB_NSA_ILi0EEESS_EEEEENS5_IJNS4_10UnderscoreESV_SV_EEEEENS4_13SM90_TMA_LOADENS4_14ComposedLayoutINS4_7SwizzleILi3ELi4ELi3EEENS4_18smem_ptr_flag_bitsILi8EEENSP_INS5_IJNSA_ILi8EEESG_EEENS5_IJSG_SB_EEEEEEEvNS4_8identityESY_S18_vS19_EENS_8epilogue10collective6detail29Sm90TmaWarpSpecializedAdapterINS1C_15DefaultEpilogueIaSI_SI_NS1B_6thread17LinearCombinationIaLi1EiiLNS1G_9ScaleType4KindE0ELNS_15FloatRoundStyleE2EaEENS1_15EpilogueDefaultEEEEEvvEEEEvNT_6ParamsE)
        /*0014*/ 	.word	0x00000000


	//----- nvinfo : EIATTR_MIN_STACK_SIZE
	.align		4
.L_17:
        /*0018*/ 	.byte	0x04, 0x12
        /*001a*/ 	.short	(.L_19 - .L_18)
	.align		4
.L_18:
        /*001c*/ 	.word	index@(_ZN7cutlass13device_kernelINS_4gemm6kernel13GemmUniversalIN4cute5tupleIJiiiiEEENS1_10collective13CollectiveMmaINS1_34MainloopSm90TmaGmmaWarpSpecializedILi5ENS5_IJNS4_1CILi1EEESB_SB_EEENS1_35KernelTmaWarpSpecializedCooperativeEEENS5_IJNSA_ILi192EEENSA_ILi128EEESG_EEEaNS5_IJlSB_lEEEaSI_NS4_8TiledMMAINS4_8MMA_AtomIJNS4_4SM904GMMA27MMA_64x128x32_S32S8S8_SS_TNEEEENS4_6LayoutINS5_IJNSA_ILi2EEESB_SB_EEENS5_IJSB_NSA_ILi0EEESS_EEEEENS5_IJNS4_10UnderscoreESV_SV_EEEEENS4_13SM90_TMA_LOADENS4_14ComposedLayoutINS4_7SwizzleILi3ELi4ELi3EEENS4_18smem_ptr_flag_bitsILi8EEENSP_INS5_IJNSA_ILi8EEESG_EEENS5_IJSG_SB_EEEEEEEvNS4_8identityESY_S18_vS19_EENS_8epilogue10collective6detail29Sm90TmaWarpSpecializedAdapterINS1C_15DefaultEpilogueIaSI_SI_NS1B_6thread17LinearCombinationIaLi1EiiLNS1G_9ScaleType4KindE0ELNS_15FloatRoundStyleE2EaEENS1_15EpilogueDefaultEEEEEvvEEEEvNT_6ParamsE)
        /*0020*/ 	.word	0x00000000
.L_19:


//--------------------- .nv.compat                --------------------------
	.section	.nv.compat,"",@"SHT_CUDA_COMPAT_INFO"
	.align	4
        /*0000*/ 	.byte	0x02, 0x09, 0x01, 0x00, 0x02, 0x02, 0x04, 0x00, 0x02, 0x05, 0x05, 0x00, 0x03, 0x07, 0x01, 0x01
        /*0010*/ 	.byte	0x02, 0x03, 0x01, 0x00, 0x02, 0x06, 0x01, 0x00, 0x04, 0x0b, 0x08, 0x00, 0x00, 0x00, 0x00, 0x00
        /*0020*/ 	.byte	0x00, 0x00, 0x00, 0x00


//--------------------- .nv.info._ZN7cutlass13device_kernelINS_4gemm6kernel13GemmUniversalIN4cute5tupleIJiiiiEEENS1_10collective13CollectiveMmaINS1_34MainloopSm90TmaGmmaWarpSpecializedILi5ENS5_IJNS4_1CILi1EEESB_SB_EEENS1_35KernelTmaWarpSpecializedCooperativeEEENS5_IJNSA_ILi192EEENSA_ILi128EEESG_EEEaNS5_IJlSB_lEEEaSI_NS4_8TiledMMAINS4_8MMA_AtomIJNS4_4SM904GMMA27MMA_64x128x32_S32S8S8_SS_TNEEEENS4_6LayoutINS5_IJNSA_ILi2EEESB_SB_EEENS5_IJSB_NSA_ILi0EEESS_EEEEENS5_IJNS4_10UnderscoreESV_SV_EEEEENS4_13SM90_TMA_LOADENS4_14ComposedLayoutINS4_7SwizzleILi3ELi4ELi3EEENS4_18smem_ptr_flag_bitsILi8EEENSP_INS5_IJNSA_ILi8EEESG_EEENS5_IJSG_SB_EEEEEEEvNS4_8identityESY_S18_vS19_EENS_8epilogue10collective6detail29Sm90TmaWarpSpecializedAdapterINS1C_15DefaultEpilogueIaSI_SI_NS1B_6thread17LinearCombinationIaLi1EiiLNS1G_9ScaleType4KindE0ELNS_15FloatRoundStyleE2EaEENS1_15EpilogueDefaultEEEEEvvEEEEvNT_6ParamsE --------------------------
	.section	.nv.info._ZN7cutlass13device_kernelINS_4gemm6kernel13GemmUniversalIN4cute5tupleIJiiiiEEENS1_10collective13CollectiveMmaINS1_34MainloopSm90TmaGmmaWarpSpecializedILi5ENS5_IJNS4_1CILi1EEESB_SB_EEENS1_35KernelTmaWarpSpecializedCooperativeEEENS5_IJNSA_ILi192EEENSA_ILi128EEESG_EEEaNS5_IJlSB_lEEEaSI_NS4_8TiledMMAINS4_8MMA_AtomIJNS4_4SM904GMMA27MMA_64x128x32_S32S8S8_SS_TNEEEENS4_6LayoutINS5_IJNSA_ILi2EEESB_SB_EEENS5_IJSB_NSA_ILi0EEESS_EEEEENS5_IJNS4_10UnderscoreESV_SV_EEEEENS4_13SM90_TMA_LOADENS4_14ComposedLayoutINS4_7SwizzleILi3ELi4ELi3EEENS4_18smem_ptr_flag_bitsILi8EEENSP_INS5_IJNSA_ILi8EEESG_EEENS5_IJSG_SB_EEEEEEEvNS4_8identityESY_S18_vS19_EENS_8epilogue10collective6detail29Sm90TmaWarpSpecializedAdapterINS1C_15DefaultEpilogueIaSI_SI_NS1B_6thread17LinearCombinationIaLi1EiiLNS1G_9ScaleType4KindE0ELNS_15FloatRoundStyleE2EaEENS1_15EpilogueDefaultEEEEEvvEEEEvNT_6ParamsE,"",@"SHT_CUDA_INFO"
	.sectionflags	@""
	.align	4


	//----- nvinfo : EIATTR_CUDA_API_VERSION
	.align		4
        /*0000*/ 	.byte	0x04, 0x37
        /*0002*/ 	.short	(.L_21 - .L_20)
.L_20:
        /*0004*/ 	.word	0x00000082


	//----- nvinfo : EIATTR_KPARAM_INFO
	.align		4
.L_21:
        /*0008*/ 	.byte	0x04, 0x17
        /*000a*/ 	.short	(.L_23 - .L_22)
.L_22:
        /*000c*/ 	.word	0x00000000
        /*0010*/ 	.short	0x0000
        /*0012*/ 	.short	0x0070
        /*0014*/ 	.byte	0x00, 0xf0, 0x01, 0x10


	//----- nvinfo : EIATTR_SPARSE_MMA_MASK
	.align		4
.L_23:
        /*0018*/ 	.byte	0x03, 0x50
        /*001a*/ 	.short	0x0000


	//----- nvinfo : EIATTR_MAXREG_COUNT
	.align		4
        /*001c*/ 	.byte	0x03, 0x1b
        /*001e*/ 	.short	0x00a8


	//----- nvinfo : EIATTR_NUM_BARRIERS
	.align		4
        /*0020*/ 	.byte	0x02, 0x4c
        /*0022*/ 	.byte	0x01
	.zero		1


	//----- nvinfo : EIATTR_EXTERNS
	.align		4
        /*0024*/ 	.byte	0x04, 0x0f
        /*0026*/ 	.short	(.L_25 - .L_24)


	//   ....[0]....
	.align		4
.L_24:
        /*0028*/ 	.word	index@(__assertfail)


	//----- nvinfo : EIATTR_MERCURY_ISA_VERSION
	.align		4
.L_25:
        /*002c*/ 	.byte	0x03, 0x5f
        /*002e*/ 	.short	0x0101


	//----- nvinfo : EIATTR_INT_WARP_WIDE_INSTR_OFFSETS
	.align		4
        /*0030*/ 	.byte	0x04, 0x31
        /*0032*/ 	.short	(.L_27 - .L_26)


	//   ....[0]....
.L_26:
        /*0034*/ 	.word	0x000003d0


	//   ....[1]....
        /*0038*/ 	.word	0x00000400


	//   ....[2]....
        /*003c*/ 	.word	0x000004e0


	//----- nvinfo : EIATTR_COOP_GROUP_MASK_REGIDS
	.align		4
.L_27:
        /*0040*/ 	.byte	0x04, 0x29
        /*0042*/ 	.short	(.L_29 - .L_28)


	//   ....[0]....
.L_28:
        /*0044*/ 	.word	0xffffffff


	//   ....[1]....
        /*0048*/ 	.word	0xffffffff


	//   ....[2]....
        /*004c*/ 	.word	0xffffffff


	//   ....[3]....
        /*0050*/ 	.word	0xffffffff


	//   ....[4]....
        /*0054*/ 	.word	0xffffffff


	//----- nvinfo : EIATTR_COOP_GROUP_INSTR_OFFSETS
	.align		4
.L_29:
        /*0058*/ 	.byte	0x04, 0x28
        /*005a*/ 	.short	(.L_31 - .L_30)


	//   ....[0]....
.L_30:
        /*005c*/ 	.word	0x00000060


	//   ....[1]....
        /*0060*/ 	.word	0x00000070


	//   ....[2]....
        /*0064*/ 	.word	0x00000130


	//   ....[3]....
        /*0068*/ 	.word	0x000002e0


	//   ....[4]....
        /*006c*/ 	.word	0x00000f90


	//----- nvinfo : EIATTR_REG_RECONFIG
	.align		4
.L_31:
        /*0070*/ 	.byte	0x01, 0x54
	.zero		2


	//----- nvinfo : EIATTR_SYSCALL_OFFSETS
	.align		4
        /*0074*/ 	.byte	0x04, 0x46
        /*0076*/ 	.short	(.L_33 - .L_32)


	//   ....[0]....
.L_32:
        /*0078*/ 	.word	0x00001160


	//----- nvinfo : EIATTR_MBARRIER_INSTR_OFFSETS
	.align		4
.L_33:
        /*007c*/ 	.byte	0x04, 0x39
        /*007e*/ 	.short	(.L_35 - .L_34)


	//   ....[0]....
.L_34:
        /*0080*/ 	.word	0x00000230
        /*0084*/ 	.word	0x000000ff
        /*0088*/ 	.word	0x00000000
        /*008c*/ 	.short	0x0100
        /*008e*/ 	.byte	0x08
	.zero		1


	//   ....[1]....
        /*0090*/ 	.word	0x00000240
        /*0094*/ 	.word	0x000000ff
        /*0098*/ 	.word	0x00000028
        /*009c*/ 	.short	0x0100
        /*009e*/ 	.byte	0x08
	.zero		1


	//   ....[2]....
        /*00a0*/ 	.word	0x00000250
        /*00a4*/ 	.word	0x000000ff
        /*00a8*/ 	.word	0x00000008
        /*00ac*/ 	.short	0x0100
        /*00ae*/ 	.byte	0x08
	.zero		1


	//   ....[3]....
        /*00b0*/ 	.word	0x00000260
        /*00b4*/ 	.word	0x000000ff
        /*00b8*/ 	.word	0x00000030
        /*00bc*/ 	.short	0x0100
        /*00be*/ 	.byte	0x08
	.zero		1


	//   ....[4]....
        /*00c0*/ 	.word	0x00000270
        /*00c4*/ 	.word	0x000000ff
        /*00c8*/ 	.word	0x00000010
        /*00cc*/ 	.short	0x0100
        /*00ce*/ 	.byte	0x08
	.zero		1


	//   ....[5]....
        /*00d0*/ 	.word	0x00000280
        /*00d4*/ 	.word	0x000000ff
        /*00d8*/ 	.word	0x00000038
        /*00dc*/ 	.short	0x0100
        /*00de*/ 	.byte	0x08
	.zero		1


	//   ....[6]....
        /*00e0*/ 	.word	0x00000290
        /*00e4*/ 	.word	0x000000ff
        /*00e8*/ 	.word	0x00000018
        /*00ec*/ 	.short	0x0100
        /*00ee*/ 	.byte	0x08
	.zero		1


	//   ....[7]....
        /*00f0*/ 	.word	0x000002a0
        /*00f4*/ 	.word	0x000000ff
        /*00f8*/ 	.word	0x00000040
        /*00fc*/ 	.short	0x0100
        /*00fe*/ 	.byte	0x08
	.zero		1


	//   ....[8]....
        /*0100*/ 	.word	0x000002b0
        /*0104*/ 	.word	0x000000ff
        /*0108*/ 	.word	0x00000020
        /*010c*/ 	.short	0x0100
        /*010e*/ 	.byte	0x08
	.zero		1


	//   ....[9]....
        /*0110*/ 	.word	0x000002c0
        /*0114*/ 	.word	0x000000ff
        /*0118*/ 	.word	0x00000048
        /*011c*/ 	.short	0x0100
        /*011e*/ 	.byte	0x08
	.zero		1


	//   ....[10]....
        /*0120*/ 	.word	0x00000550
        /*0124*/ 	.word	0x000000ff
        /*0128*/ 	.word	0x00000060
        /*012c*/ 	.short	0x0100
        /*012e*/ 	.byte	0x06
	.zero		1


	//   ....[11]....
        /*0130*/ 	.word	0x000005b0
        /*0134*/ 	.word	0x000000ff
        /*0138*/ 	.word	0x00000068
        /*013c*/ 	.short	0x0100
        /*013e*/ 	.byte	0x06
	.zero		1


	//   ....[12]....
        /*0140*/ 	.word	0x00001230
        /*0144*/ 	.word	0x00000003
        /*0148*/ 	.word	0x00000000
        /*014c*/ 	.short	0x010a
        /*014e*/ 	.byte	0x3f
	.zero		1


	//   ....[13]....
        /*0150*/ 	.word	0x00001270
        /*0154*/ 	.word	0x00000003
        /*0158*/ 	.word	0x00000000
        /*015c*/ 	.short	0x010a
        /*015e*/ 	.byte	0x3f
	.zero		1


	//   ....[14]....
        /*0160*/ 	.word	0x00001770
        /*0164*/ 	.word	0x00000005
        /*0168*/ 	.word	0x00000000
        /*016c*/ 	.short	0x010a
        /*016e*/ 	.byte	0x3f
	.zero		1


	//   ....[15]....
        /*0170*/ 	.word	0x000017b0
        /*0174*/ 	.word	0x00000005
        /*0178*/ 	.word	0x00000000
        /*017c*/ 	.short	0x010a
        /*017e*/ 	.byte	0x3f
	.zero		1


	//   ....[16]....
        /*0180*/ 	.word	0x00001b50
        /*0184*/ 	.word	0x00000004
        /*0188*/ 	.word	0x00000000
        /*018c*/ 	.short	0x0101
        /*018e*/ 	.byte	0x3f
	.zero		1


	//   ....[17]....
        /*0190*/ 	.word	0x00001d30
        /*0194*/ 	.word	0x00000000
        /*0198*/ 	.word	0x00000000
        /*019c*/ 	.short	0x0101
        /*019e*/ 	.byte	0x3f
	.zero		1


	//   ....[18]....
        /*01a0*/ 	.word	0x00009420
        /*01a4*/ 	.word	0x0000000e
        /*01a8*/ 	.word	0x00000028
        /*01ac*/ 	.short	0x010a
        /*01ae*/ 	.byte	0x3f
	.zero		1


	//   ....[19]....
        /*01b0*/ 	.word	0x000097a0
        /*01b4*/ 	.word	0x00000006
        /*01b8*/ 	.word	0x00000068
        /*01bc*/ 	.short	0x0101
        /*01be*/ 	.byte	0x3f
	.zero		1


	//   ....[20]....
        /*01c0*/ 	.word	0x00009ed0
        /*01c4*/ 	.word	0x00000007
        /*01c8*/ 	.word	0x00000000
        /*01cc*/ 	.short	0x010a
        /*01ce*/ 	.byte	0x3f
	.zero		1


	//   ....[21]....
        /*01d0*/ 	.word	0x00009f50
        /*01d4*/ 	.word	0x00000009
        /*01d8*/ 	.word	0x00000000
        /*01dc*/ 	.short	0x010a
        /*01de*/ 	.byte	0x3f
	.zero		1


	//   ....[22]....
        /*01e0*/ 	.word	0x00009fe0
        /*01e4*/ 	.word	0x00000006
        /*01e8*/ 	.word	0x00000000
        /*01ec*/ 	.short	0x010a
        /*01ee*/ 	.byte	0x3f
	.zero		1


	//   ....[23]....
        /*01f0*/ 	.word	0x0000a070
        /*01f4*/ 	.word	0x00000009
        /*01f8*/ 	.word	0x00000000
        /*01fc*/ 	.short	0x010a
        /*01fe*/ 	.byte	0x3f
	.zero		1


	//   ....[24]....
        /*0200*/ 	.word	0x0000a100
        /*0204*/ 	.word	0x00000003
        /*0208*/ 	.word	0x00000000
        /*020c*/ 	.short	0x010a
        /*020e*/ 	.byte	0x3f
	.zero		1


	//   ....[25]....
        /*0210*/ 	.word	0x0000a160
        /*0214*/ 	.word	0x00000003
        /*0218*/ 	.word	0x00000000
        /*021c*/ 	.short	0x010a
        /*021e*/ 	.byte	0x3f
	.zero		1


	//   ....[26]....
        /*0220*/ 	.word	0x0000a1b0
        /*0224*/ 	.word	0x00000005
        /*0228*/ 	.word	0x00000000
        /*022c*/ 	.short	0x010a
        /*022e*/ 	.byte	0x3f
	.zero		1


	//   ....[27]....
        /*0230*/ 	.word	0x0000a280
        /*0234*/ 	.word	0x0000000e
        /*0238*/ 	.word	0x00000028
        /*023c*/ 	.short	0x010a
        /*023e*/ 	.byte	0x3f
	.zero		1


	//   ....[28]....
        /*0240*/ 	.word	0x0000a350
        /*0244*/ 	.word	0x00000007
        /*0248*/ 	.word	0x00000000
        /*024c*/ 	.short	0x010a
        /*024e*/ 	.byte	0x3f
	.zero		1


	//   ....[29]....
        /*0250*/ 	.word	0x0000a3a0
        /*0254*/ 	.word	0x00000009
        /*0258*/ 	.word	0x00000000
        /*025c*/ 	.short	0x010a
        /*025e*/ 	.byte	0x3f
	.zero		1


	//   ....[30]....
        /*0260*/ 	.word	0x0000a3f0
        /*0264*/ 	.word	0x00000006
        /*0268*/ 	.word	0x00000000
        /*026c*/ 	.short	0x010a
        /*026e*/ 	.byte	0x3f
	.zero		1


	//   ....[31]....
        /*0270*/ 	.word	0x0000a440
        /*0274*/ 	.word	0x00000009
        /*0278*/ 	.word	0x00000000
        /*027c*/ 	.short	0x010a
        /*027e*/ 	.byte	0x3f
	.zero		1


	//----- nvinfo : EIATTR_NUM_MBARRIERS
	.align		4
.L_35:
        /*0280*/ 	.byte	0x03, 0x38
        /*0282*/ 	.short	0x000c


	//----- nvinfo : EIATTR_EXIT_INSTR_OFFSETS
	.align		4
        /*0284*/ 	.byte	0x04, 0x1c
        /*0286*/ 	.short	(.L_37 - .L_36)


	//   ....[0]....
.L_36:
        /*0288*/ 	.word	0x00000600


	//   ....[1]....
        /*028c*/ 	.word	0x00000ed0


	//   ....[2]....
        /*0290*/ 	.word	0x00008a90


	//   ....[3]....
        /*0294*/ 	.word	0x000090c0


	//   ....[4]....
        /*0298*/ 	.word	0x0000a150


	//----- nvinfo : EIATTR_MAX_THREADS
	.align		4
.L_37:
        /*029c*/ 	.byte	0x04, 0x05
        /*029e*/ 	.short	(.L_39 - .L_38)
.L_38:
        /*02a0*/ 	.word	0x00000180
        /*02a4*/ 	.word	0x00000001
        /*02a8*/ 	.word	0x00000001


	//----- nvinfo : EIATTR_CRS_STACK_SIZE
	.align		4
.L_39:
        /*02ac*/ 	.byte	0x04, 0x1e
        /*02ae*/ 	.short	(.L_41 - .L_40)
.L_40:
        /*02b0*/ 	.word	0x00000000


	//----- nvinfo : EIATTR_CBANK_PARAM_SIZE
	.align		4
.L_41:
        /*02b4*/ 	.byte	0x03, 0x19
        /*02b6*/ 	.short	0x0470


	//----- nvinfo : EIATTR_PARAM_CBANK
	.align		4
        /*02b8*/ 	.byte	0x04, 0x0a
        /*02ba*/ 	.short	(.L_43 - .L_42)
	.align		4
.L_42:
        /*02bc*/ 	.word	index@(.nv.constant0._ZN7cutlass13device_kernelINS_4gemm6kernel13GemmUniversalIN4cute5tupleIJiiiiEEENS1_10collective13CollectiveMmaINS1_34MainloopSm90TmaGmmaWarpSpecializedILi5ENS5_IJNS4_1CILi1EEESB_SB_EEENS1_35KernelTmaWarpSpecializedCooperativeEEENS5_IJNSA_ILi192EEENSA_ILi128EEESG_EEEaNS5_IJlSB_lEEEaSI_NS4_8TiledMMAINS4_8MMA_AtomIJNS4_4SM904GMMA27MMA_64x128x32_S32S8S8_SS_TNEEEENS4_6LayoutINS5_IJNSA_ILi2EEESB_SB_EEENS5_IJSB_NSA_ILi0EEESS_EEEEENS5_IJNS4_10UnderscoreESV_SV_EEEEENS4_13SM90_TMA_LOADENS4_14ComposedLayoutINS4_7SwizzleILi3ELi4ELi3EEENS4_18smem_ptr_flag_bitsILi8EEENSP_INS5_IJNSA_ILi8EEESG_EEENS5_IJSG_SB_EEEEEEEvNS4_8identityESY_S18_vS19_EENS_8epilogue10collective6detail29Sm90TmaWarpSpecializedAdapterINS1C_15DefaultEpilogueIaSI_SI_NS1B_6thread17LinearCombinationIaLi1EiiLNS1G_9ScaleType4KindE0ELNS_15FloatRoundStyleE2EaEENS1_15EpilogueDefaultEEEEEvvEEEEvNT_6ParamsE)
        /*02c0*/ 	.short	0x0210
        /*02c2*/ 	.short	0x0470


	//----- nvinfo : EIATTR_SW_WAR
	.align		4
.L_43:
        /*02c4*/ 	.byte	0x04, 0x36
        /*02c6*/ 	.short	(.L_45 - .L_44)
.L_44:
        /*02c8*/ 	.word	0x00000008
.L_45:


//--------------------- .nv.callgraph             --------------------------
	.section	.nv.callgraph,"",@"SHT_CUDA_CALLGRAPH"
	.align	4
	.sectionentsize	8
	.align		4
        /*0000*/ 	.word	0x00000000
	.align		4
        /*0004*/ 	.word	0xffffffff
	.align		4
        /*0008*/ 	.word	index@(_ZN7cutlass13device_kernelINS_4gemm6kernel13GemmUniversalIN4cute5tupleIJiiiiEEENS1_10collective13CollectiveMmaINS1_34MainloopSm90TmaGmmaWarpSpecializedILi5ENS5_IJNS4_1CILi1EEESB_SB_EEENS1_35KernelTmaWarpSpecializedCooperativeEEENS5_IJNSA_ILi192EEENSA_ILi128EEESG_EEEaNS5_IJlSB_lEEEaSI_NS4_8TiledMMAINS4_8MMA_AtomIJNS4_4SM904GMMA27MMA_64x128x32_S32S8S8_SS_TNEEEENS4_6LayoutINS5_IJNSA_ILi2EEESB_SB_EEENS5_IJSB_NSA_ILi0EEESS_EEEEENS5_IJNS4_10UnderscoreESV_SV_EEEEENS4_13SM90_TMA_LOADENS4_14ComposedLayoutINS4_7SwizzleILi3ELi4ELi3EEENS4_18smem_ptr_flag_bitsILi8EEENSP_INS5_IJNSA_ILi8EEESG_EEENS5_IJSG_SB_EEEEEEEvNS4_8identityESY_S18_vS19_EENS_8epilogue10collective6detail29Sm90TmaWarpSpecializedAdapterINS1C_15DefaultEpilogueIaSI_SI_NS1B_6thread17LinearCombinationIaLi1EiiLNS1G_9ScaleType4KindE0ELNS_15FloatRoundStyleE2EaEENS1_15EpilogueDefaultEEEEEvvEEEEvNT_6ParamsE)
	.align		4
        /*000c*/ 	.word	index@(__assertfail)
	.align		4
        /*0010*/ 	.word	0x00000000
	.align		4
        /*0014*/ 	.word	0xfffffffe
	.align		4
        /*0018*/ 	.word	0x00000000
	.align		4
        /*001c*/ 	.word	0xfffffffd
	.align		4
        /*0020*/ 	.word	0x00000000
	.align		4
        /*0024*/ 	.word	0xfffffffc


//--------------------- .nv.constant4             --------------------------
	.section	.nv.constant4,"a",@progbits
	.align	8
	.align		8
.nv.constant4:
        /*0000*/ 	.dword	__assertfail
	.align		8
        /*0008*/ 	.dword	__unnamed_1
	.align		8
        /*0010*/ 	.dword	_ZN40_INTERNAL_349ad8dd_4_k_cu_357c5055_144704cuda3std3__45__cpo5beginE
	.align		8
        /*0018*/ 	.dword	_ZN40_INTERNAL_349ad8dd_4_k_cu_357c5055_144704cuda3std3__45__cpo3endE
	.align		8
        /*0020*/ 	.dword	_ZN40_INTERNAL_349ad8dd_4_k_cu_357c5055_144704cuda3std3__45__cpo6cbeginE
	.align		8
        /*0028*/ 	.dword	_ZN40_INTERNAL_349ad8dd_4_k_cu_357c5055_144704cuda3std3__45__cpo4cendE
	.align		8
        /*0030*/ 	.dword	_ZN40_INTERNAL_349ad8dd_4_k_cu_357c5055_144704cuda3std3__442_GLOBAL__N__349ad8dd_4_k_cu_357c5055_144706ignoreE
	.align		8
        /*0038*/ 	.dword	_ZN40_INTERNAL_349ad8dd_4_k_cu_357c5055_144704cuda3std3__419piecewise_constructE
	.align		8
        /*0040*/ 	.dword	_ZN40_INTERNAL_349ad8dd_4_k_cu_357c5055_144704cuda3std3__48in_placeE
	.align		8
        /*0048*/ 	.dword	_ZN40_INTERNAL_349ad8dd_4_k_cu_357c5055_144704cuda3std6ranges3__45__cpo4swapE
	.align		8
        /*0050*/ 	.dword	_ZN40_INTERNAL_349ad8dd_4_k_cu_357c5055_144704cuda3std6ranges3__45__cpo9iter_moveE
	.align		8
        /*0058*/ 	.dword	_ZN40_INTERNAL_349ad8dd_4_k_cu_357c5055_144704cute7productE
	.align		8
        /*0060*/ 	.dword	_ZN40_INTERNAL_349ad8dd_4_k_cu_357c5055_144704cute1_E
	.align		8
        /*0068*/ 	.dword	$str$22
	.align		8
        /*0070*/ 	.dword	$str$23


//--------------------- .text._ZN7cutlass13device_kernelINS_4gemm6kernel13GemmUniversalIN4cute5tupleIJiiiiEEENS1_10collective13CollectiveMmaINS1_34MainloopSm90TmaGmmaWarpSpecializedILi5ENS5_IJNS4_1CILi1EEESB_SB_EEENS1_35KernelTmaWarpSpecializedCooperativeEEENS5_IJNSA_ILi192EEENSA_ILi128EEESG_EEEaNS5_IJlSB_lEEEaSI_NS4_8TiledMMAINS4_8MMA_AtomIJNS4_4SM904GMMA27MMA_64x128x32_S32S8S8_SS_TNEEEENS4_6LayoutINS5_IJNSA_ILi2EEESB_SB_EEENS5_IJSB_NSA_ILi0EEESS_EEEEENS5_IJNS4_10UnderscoreESV_SV_EEEEENS4_13SM90_TMA_LOADENS4_14ComposedLayoutINS4_7SwizzleILi3ELi4ELi3EEENS4_18smem_ptr_flag_bitsILi8EEENSP_INS5_IJNSA_ILi8EEESG_EEENS5_IJSG_SB_EEEEEEEvNS4_8identityESY_S18_vS19_EENS_8epilogue10collective6detail29Sm90TmaWarpSpecializedAdapterINS1C_15DefaultEpilogueIaSI_SI_NS1B_6thread17LinearCombinationIaLi1EiiLNS1G_9ScaleType4KindE0ELNS_15FloatRoundStyleE2EaEENS1_15EpilogueDefaultEEEEEvvEEEEvNT_6ParamsE --------------------------
	.section	.text._ZN7cutlass13device_kernelINS_4gemm6kernel13GemmUniversalIN4cute5tupleIJiiiiEEENS1_10collective13CollectiveMmaINS1_34MainloopSm90TmaGmmaWarpSpecializedILi5ENS5_IJNS4_1CILi1EEESB_SB_EEENS1_35KernelTmaWarpSpecializedCooperativeEEENS5_IJNSA_ILi192EEENSA_ILi128EEESG_EEEaNS5_IJlSB_lEEEaSI_NS4_8TiledMMAINS4_8MMA_AtomIJNS4_4SM904GMMA27MMA_64x128x32_S32S8S8_SS_TNEEEENS4_6LayoutINS5_IJNSA_ILi2EEESB_SB_EEENS5_IJSB_NSA_ILi0EEESS_EEEEENS5_IJNS4_10UnderscoreESV_SV_EEEEENS4_13SM90_TMA_LOADENS4_14ComposedLayoutINS4_7SwizzleILi3ELi4ELi3EEENS4_18smem_ptr_flag_bitsILi8EEENSP_INS5_IJNSA_ILi8EEESG_EEENS5_IJSG_SB_EEEEEEEvNS4_8identityESY_S18_vS19_EENS_8epilogue10collective6detail29Sm90TmaWarpSpecializedAdapterINS1C_15DefaultEpilogueIaSI_SI_NS1B_6thread17LinearCombinationIaLi1EiiLNS1G_9ScaleType4KindE0ELNS_15FloatRoundStyleE2EaEENS1_15EpilogueDefaultEEEEEvvEEEEvNT_6ParamsE,"ax",@progbits
	.align	128
.text._ZN7cutlass13device_kernelINS_4gemm6kernel13GemmUniversalIN4cute5tupleIJiiiiEEENS1_10collective13CollectiveMmaINS1_34MainloopSm90TmaGmmaWarpSpecializedILi5ENS5_IJNS4_1CILi1EEESB_SB_EEENS1_35KernelTmaWarpSpecializedCooperativeEEENS5_IJNSA_ILi192EEENSA_ILi128EEESG_EEEaNS5_IJlSB_lEEEaSI_NS4_8TiledMMAINS4_8MMA_AtomIJNS4_4SM904GMMA27MMA_64x128x32_S32S8S8_SS_TNEEEENS4_6LayoutINS5_IJNSA_ILi2EEESB_SB_EEENS5_IJSB_NSA_ILi0EEESS_EEEEENS5_IJNS4_10UnderscoreESV_SV_EEEEENS4_13SM90_TMA_LOADENS4_14ComposedLayoutINS4_7SwizzleILi3ELi4ELi3EEENS4_18smem_ptr_flag_bitsILi8EEENSP_INS5_IJNSA_ILi8EEESG_EEENS5_IJSG_SB_EEEEEEEvNS4_8identityESY_S18_vS19_EENS_8epilogue10collective6detail29Sm90TmaWarpSpecializedAdapterINS1C_15DefaultEpilogueIaSI_SI_NS1B_6thread17LinearCombinationIaLi1EiiLNS1G_9ScaleType4KindE0ELNS_15FloatRoundStyleE2EaEENS1_15EpilogueDefaultEEEEEvvEEEEvNT_6ParamsE:
        .type           _ZN7cutlass13device_kernelINS_4gemm6kernel13GemmUniversalIN4cute5tupleIJiiiiEEENS1_10collective13CollectiveMmaINS1_34MainloopSm90TmaGmmaWarpSpecializedILi5ENS5_IJNS4_1CILi1EEESB_SB_EEENS1_35KernelTmaWarpSpecializedCooperativeEEENS5_IJNSA_ILi192EEENSA_ILi128EEESG_EEEaNS5_IJlSB_lEEEaSI_NS4_8TiledMMAINS4_8MMA_AtomIJNS4_4SM904GMMA27MMA_64x128x32_S32S8S8_SS_TNEEEENS4_6LayoutINS5_IJNSA_ILi2EEESB_SB_EEENS5_IJSB_NSA_ILi0EEESS_EEEEENS5_IJNS4_10UnderscoreESV_SV_EEEEENS4_13SM90_TMA_LOADENS4_14ComposedLayoutINS4_7SwizzleILi3ELi4ELi3EEENS4_18smem_ptr_flag_bitsILi8EEENSP_INS5_IJNSA_ILi8EEESG_EEENS5_IJSG_SB_EEEEEEEvNS4_8identityESY_S18_vS19_EENS_8epilogue10collective6detail29Sm90TmaWarpSpecializedAdapterINS1C_15DefaultEpilogueIaSI_SI_NS1B_6thread17LinearCombinationIaLi1EiiLNS1G_9ScaleType4KindE0ELNS_15FloatRoundStyleE2EaEENS1_15EpilogueDefaultEEEEEvvEEEEvNT_6ParamsE,@function
        .size           _ZN7cutlass13device_kernelINS_4gemm6kernel13GemmUniversalIN4cute5tupleIJiiiiEEENS1_10collective13CollectiveMmaINS1_34MainloopSm90TmaGmmaWarpSpecializedILi5ENS5_IJNS4_1CILi1EEESB_SB_EEENS1_35KernelTmaWarpSpecializedCooperativeEEENS5_IJNSA_ILi192EEENSA_ILi128EEESG_EEEaNS5_IJlSB_lEEEaSI_NS4_8TiledMMAINS4_8MMA_AtomIJNS4_4SM904GMMA27MMA_64x128x32_S32S8S8_SS_TNEEEENS4_6LayoutINS5_IJNSA_ILi2EEESB_SB_EEENS5_IJSB_NSA_ILi0EEESS_EEEEENS5_IJNS4_10UnderscoreESV_SV_EEEEENS4_13SM90_TMA_LOADENS4_14ComposedLayoutINS4_7SwizzleILi3ELi4ELi3EEENS4_18smem_ptr_flag_bitsILi8EEENSP_INS5_IJNSA_ILi8EEESG_EEENS5_IJSG_SB_EEEEEEEvNS4_8identityESY_S18_vS19_EENS_8epilogue10collective6detail29Sm90TmaWarpSpecializedAdapterINS1C_15DefaultEpilogueIaSI_SI_NS1B_6thread17LinearCombinationIaLi1EiiLNS1G_9ScaleType4KindE0ELNS_15FloatRoundStyleE2EaEENS1_15EpilogueDefaultEEEEEvvEEEEvNT_6ParamsE,(.L_x_328 - _ZN7cutlass13device_kernelINS_4gemm6kernel13GemmUniversalIN4cute5tupleIJiiiiEEENS1_10collective13CollectiveMmaINS1_34MainloopSm90TmaGmmaWarpSpecializedILi5ENS5_IJNS4_1CILi1EEESB_SB_EEENS1_35KernelTmaWarpSpecializedCooperativeEEENS5_IJNSA_ILi192EEENSA_ILi128EEESG_EEEaNS5_IJlSB_lEEEaSI_NS4_8TiledMMAINS4_8MMA_AtomIJNS4_4SM904GMMA27MMA_64x128x32_S32S8S8_SS_TNEEEENS4_6LayoutINS5_IJNSA_ILi2EEESB_SB_EEENS5_IJSB_NSA_ILi0EEESS_EEEEENS5_IJNS4_10UnderscoreESV_SV_EEEEENS4_13SM90_TMA_LOADENS4_14ComposedLayoutINS4_7SwizzleILi3ELi4ELi3EEENS4_18smem_ptr_flag_bitsILi8EEENSP_INS5_IJNSA_ILi8EEESG_EEENS5_IJSG_SB_EEEEEEEvNS4_8identityESY_S18_vS19_EENS_8epilogue10collective6detail29Sm90TmaWarpSpecializedAdapterINS1C_15DefaultEpilogueIaSI_SI_NS1B_6thread17LinearCombinationIaLi1EiiLNS1G_9ScaleType4KindE0ELNS_15FloatRoundStyleE2EaEENS1_15EpilogueDefaultEEEEEvvEEEEvNT_6ParamsE)
        .other          _ZN7cutlass13device_kernelINS_4gemm6kernel13GemmUniversalIN4cute5tupleIJiiiiEEENS1_10collective13CollectiveMmaINS1_34MainloopSm90TmaGmmaWarpSpecializedILi5ENS5_IJNS4_1CILi1EEESB_SB_EEENS1_35KernelTmaWarpSpecializedCooperativeEEENS5_IJNSA_ILi192EEENSA_ILi128EEESG_EEEaNS5_IJlSB_lEEEaSI_NS4_8TiledMMAINS4_8MMA_AtomIJNS4_4SM904GMMA27MMA_64x128x32_S32S8S8_SS_TNEEEENS4_6LayoutINS5_IJNSA_ILi2EEESB_SB_EEENS5_IJSB_NSA_ILi0EEESS_EEEEENS5_IJNS4_10UnderscoreESV_SV_EEEEENS4_13SM90_TMA_LOADENS4_14ComposedLayoutINS4_7SwizzleILi3ELi4ELi3EEENS4_18smem_ptr_flag_bitsILi8EEENSP_INS5_IJNSA_ILi8EEESG_EEENS5_IJSG_SB_EEEEEEEvNS4_8identityESY_S18_vS19_EENS_8epilogue10collective6detail29Sm90TmaWarpSpecializedAdapterINS1C_15DefaultEpilogueIaSI_SI_NS1B_6thread17LinearCombinationIaLi1EiiLNS1G_9ScaleType4KindE0ELNS_15FloatRoundStyleE2EaEENS1_15EpilogueDefaultEEEEEvvEEEEvNT_6ParamsE,@"STO_CUDA_ENTRY STV_DEFAULT"
_ZN7cutlass13device_kernelINS_4gemm6kernel13GemmUniversalIN4cute5tupleIJiiiiEEENS1_10collective13CollectiveMmaINS1_34MainloopSm90TmaGmmaWarpSpecializedILi5ENS5_IJNS4_1CILi1EEESB_SB_EEENS1_35KernelTmaWarpSpecializedCooperativeEEENS5_IJNSA_ILi192EEENSA_ILi128EEESG_EEEaNS5_IJlSB_lEEEaSI_NS4_8TiledMMAINS4_8MMA_AtomIJNS4_4SM904GMMA27MMA_64x128x32_S32S8S8_SS_TNEEEENS4_6LayoutINS5_IJNSA_ILi2EEESB_SB_EEENS5_IJSB_NSA_ILi0EEESS_EEEEENS5_IJNS4_10UnderscoreESV_SV_EEEEENS4_13SM90_TMA_LOADENS4_14ComposedLayoutINS4_7SwizzleILi3ELi4ELi3EEENS4_18smem_ptr_flag_bitsILi8EEENSP_INS5_IJNSA_ILi8EEESG_EEENS5_IJSG_SB_EEEEEEEvNS4_8identityESY_S18_vS19_EENS_8epilogue10collective6detail29Sm90TmaWarpSpecializedAdapterINS1C_15DefaultEpilogueIaSI_SI_NS1B_6thread17LinearCombinationIaLi1EiiLNS1G_9ScaleType4KindE0ELNS_15FloatRoundStyleE2EaEENS1_15EpilogueDefaultEEEEEvvEEEEvNT_6ParamsE:
[----:B------:R-:W0:Y:S01]  /*0000*/  LDC R1, c[0x0][0x28] ;  /* 0x00000a00ff017b82 */ /* 0x000e220000000800 */
[----:B------:R-:W1:Y:S01]  /*0010*/  S2R R18, SR_TID.X ;  /* 0x0000000000127919 */ /* 0x000e620000002100 */
[----:B------:R-:W-:Y:S01]  /*0020*/  ELECT P0, URZ, PT ;  /* 0x00000000003f782f */ /* 0x000fe20003800000 */
[----:B------:R-:W-:Y:S01]  /*0030*/  BSSY B0, `(.L_x_0) ;  /* 0x000000f000007945 */ /* 0x000fe20003800000 */
[--C-:B-1----:R-:W-:Y:S02]  /*0040*/  SHF.R.U32.HI R0, RZ, 0x5, R18.reuse ;  /* 0x00000005ff007819 */ /* 0x102fe40000011612 */
[----:B------:R-:W-:-:S03]  /*0050*/  SHF.R.U32.HI R2, RZ, 0x7, R18 ;  /* 0x00000007ff027819 */ /* 0x000fc60000011612 */
[----:B------:R-:W1:Y:S04]  /*0060*/  SHFL.IDX PT, R5, R0, RZ, 0x1f ;  /* 0x00001fff00057589 */ /* 0x000e6800000e0000 */
[----:B------:R2:W3:Y:S01]  /*0070*/  SHFL.IDX PT, R8, R2, RZ, 0x1f ;  /* 0x00001fff02087589 */ /* 0x0004e200000e0000 */
[----:B-1----:R-:W-:-:S13]  /*0080*/  ISETP.NE.OR P0, PT, R5, RZ, !P0 ;  /* 0x000000ff0500720c */ /* 0x002fda0004705670 */
[----:B0-23--:R-:W-:Y:S05]  /*0090*/  @P0 BRA `(.L_x_1) ;  /* 0x0000000000200947 */ /* 0x00dfea0003800000 */
[----:B------:R-:W-:Y:S02]  /*00a0*/  ULDC.64 UR4, c[0x0][0x198] ;  /* 0x0000660000047ab9 */ /* 0x000fe40000000a00 */
[----:B------:R-:W-:Y:S02]  /*00b0*/  UIADD3 UR6, UP0, UR4, 0xf0, URZ ;  /* 0x000000f004067890 */ /* 0x000fe4000ff1e03f */
[----:B------:R-:W-:Y:S02]  /*00c0*/  UIADD3 UR4, UP1, UR4, 0x1f0, URZ ;  /* 0x000001f004047890 */ /* 0x000fe4000ff3e03f */
[----:B------:R-:W-:Y:S02]  /*00d0*/  UIADD3.X UR7, URZ, UR5, URZ, UP0, !UPT ;  /* 0x000000053f077290 */ /* 0x000fe400087fe43f */
[----:B------:R-:W-:-:S07]  /*00e0*/  UIADD3.X UR5, URZ, UR5, URZ, UP1, !UPT ;  /* 0x000000053f057290 */ /* 0x000fce0008ffe43f */
[----:B------:R0:W-:Y:S02]  /*00f0*/  UTMACCTL.PF [UR6] ;  /* 0x00000000060079b9 */ /* 0x0001e40008040000 */
[----:B------:R0:W-:Y:S02]  /*0100*/  UTMACCTL.PF [UR4] ;  /* 0x00000000040079b9 */ /* 0x0001e40008040000 */
[----:B0-----:R-:W-:Y:S01]  /*0110*/  NOP ;  /* 0x0000000000007918 */ /* 0x001fe20000000000 */
.L_x_1:
[----:B------:R-:W-:Y:S05]  /*0120*/  BSYNC B0 ;  /* 0x0000000000007941 */ /* 0x000fea0003800000 */
.L_x_0:
[----:B------:R-:W0:Y:S02]  /*0130*/  SHFL.IDX PT, R2, R0, RZ, 0x1f ;  /* 0x00001fff00027589 */ /* 0x000e2400000e0000 */
[----:B0-----:R-:W-:-:S13]  /*0140*/  ISETP.NE.AND P0, PT, R2, RZ, PT ;  /* 0x000000ff0200720c */ /* 0x001fda0003f05270 */
[----:B------:R-:W-:Y:S05]  /*0150*/  @P0 BRA `(.L_x_2) ;  /* 0x0000000000600947 */ /* 0x000fea0003800000 */
[----:B------:R-:W0:Y:S01]  /*0160*/  S2UR UR8, SR_CgaCtaId ;  /* 0x00000000000879c3 */ /* 0x000e220000008800 */
[----:B------:R-:W-:Y:S01]  /*0170*/  UMOV UR4, 0x400 ;  /* 0x0000040000047882 */ /* 0x000fe20000000000 */
[----:B------:R-:W-:Y:S01]  /*0180*/  UMOV UR5, 0x1 ;  /* 0x0000000100057882 */ /* 0x000fe20000000000 */
[----:B------:R-:W-:Y:S01]  /*0190*/  UMOV UR6, 0x100 ;  /* 0x0000010000067882 */ /* 0x000fe20000000000 */
[----:B------:R-:W-:Y:S01]  /*01a0*/  ELECT P0, URZ, PT ;  /* 0x00000000003f782f */ /* 0x000fe20003800000 */
[----:B------:R-:W-:-:S04]  /*01b0*/  UIADD3 UR6, -UR6, 0x100000, URZ ;  /* 0x0010000006067890 */ /* 0x000fc8000fffe13f */
[----:B------:R-:W-:Y:S02]  /*01c0*/  USHF.L.U32 UR7, UR6, 0xb, URZ ;  /* 0x0000000b06077899 */ /* 0x000fe4000800063f */
[----:B------:R-:W-:Y:S02]  /*01d0*/  USHF.L.U32 UR6, UR6, 0x1, URZ ;  /* 0x0000000106067899 */ /* 0x000fe4000800063f */
[----:B0-----:R-:W-:Y:S02]  /*01e0*/  ULEA UR8, UR8, UR4, 0x18 ;  /* 0x0000000408087291 */ /* 0x001fe4000f8ec03f */
[----:B------:R-:W-:-:S04]  /*01f0*/  UIADD3 UR4, -UR5, 0x100000, URZ ;  /* 0x0010000005047890 */ /* 0x000fc8000fffe13f */
[----:B------:R-:W-:Y:S02]  /*0200*/  USHF.L.U32 UR5, UR4, 0xb, URZ ;  /* 0x0000000b04057899 */ /* 0x000fe4000800063f */
[----:B------:R-:W-:Y:S01]  /*0210*/  USHF.L.U32 UR4, UR4, 0x1, URZ ;  /* 0x0000000104047899 */ /* 0x000fe2000800063f */
[----:B------:R-:W0:Y:S11]  /*0220*/  FENCE.VIEW.ASYNC.S ;  /* 0x00000000000073c6 */ /* 0x000e360000000000 */
[----:B0-----:R0:W1:Y:S01]  /*0230*/  SYNCS.EXCH.64 URZ, [UR8], UR4 ;  /* 0x00000004083f75b2 */ /* 0x0010620008000100 */
[----:B------:R0:W2:Y:S01]  /*0240*/  SYNCS.EXCH.64 URZ, [UR8+0x28], UR6 ;  /* 0x00002806083f75b2 */ /* 0x0000a20008000100 */
[----:B------:R0:W3:Y:S01]  /*0250*/  SYNCS.EXCH.64 URZ, [UR8+0x8], UR4 ;  /* 0x00000804083f75b2 */ /* 0x0000e20008000100 */
[----:B------:R0:W4:Y:S01]  /*0260*/  SYNCS.EXCH.64 URZ, [UR8+0x30], UR6 ;  /* 0x00003006083f75b2 */ /* 0x0001220008000100 */
[----:B------:R0:W0:Y:S01]  /*0270*/  SYNCS.EXCH.64 URZ, [UR8+0x10], UR4 ;  /* 0x00001004083f75b2 */ /* 0x0000220008000100 */
[----:B------:R0:W0:Y:S01]  /*0280*/  SYNCS.EXCH.64 URZ, [UR8+0x38], UR6 ;  /* 0x00003806083f75b2 */ /* 0x0000220008000100 */
[----:B------:R0:W0:Y:S01]  /*0290*/  SYNCS.EXCH.64 URZ, [UR8+0x18], UR4 ;  /* 0x00001804083f75b2 */ /* 0x0000220008000100 */
[----:B------:R0:W0:Y:S01]  /*02a0*/  SYNCS.EXCH.64 URZ, [UR8+0x40], UR6 ;  /* 0x00004006083f75b2 */ /* 0x0000220008000100 */
[----:B------:R0:W0:Y:S01]  /*02b0*/  SYNCS.EXCH.64 URZ, [UR8+0x20], UR4 ;  /* 0x00002004083f75b2 */ /* 0x0000220008000100 */
[----:B------:R0:W0:Y:S01]  /*02c0*/  SYNCS.EXCH.64 URZ, [UR8+0x48], UR6 ;  /* 0x00004806083f75b2 */ /* 0x0000220008000100 */
[----:B------:R-:W-:Y:S01]  /*02d0*/  NOP ;  /* 0x0000000000007918 */ /* 0x000fe20000000000 */
.L_x_2:
[----:B------:R-:W5:Y:S01]  /*02e0*/  SHFL.IDX PT, R0, R0, RZ, 0x1f ;  /* 0x00001fff00007589 */ /* 0x000f6200000e0000 */
[----:B------:R-:W-:Y:S01]  /*02f0*/  ELECT P0, URZ, PT ;  /* 0x00000000003f782f */ /* 0x000fe20003800000 */
[----:B------:R-:W1:Y:S01]  /*0300*/  LDC R2, c[0x0][0x65c] ;  /* 0x00019700ff027b82 */ /* 0x000e620000000800 */
[----:B------:R-:W-:Y:S01]  /*0310*/  SHF.R.S32.HI R6, RZ, 0x1f, R5 ;  /* 0x0000001fff067819 */ /* 0x000fe20000011405 */
[----:B------:R-:W2:Y:S01]  /*0320*/  S2R R3, SR_CTAID.Y ;  /* 0x0000000000037919 */ /* 0x000ea20000002600 */
[----:B0-----:R-:W-:Y:S01]  /*0330*/  UMOV UR4, 0x20 ;  /* 0x0000002000047882 */ /* 0x001fe20000000000 */
[----:B------:R-:W-:Y:S01]  /*0340*/  ISETP.NE.AND P2, PT, R8, RZ, PT ;  /* 0x000000ff0800720c */ /* 0x000fe20003f45270 */
[----:B------:R-:W-:Y:S01]  /*0350*/  NOP ;  /* 0x0000000000007918 */ /* 0x000fe20000000000 */
[----:B------:R-:W0:Y:S01]  /*0360*/  S2R R4, SR_CTAID.X ;  /* 0x0000000000047919 */ /* 0x000e220000002500 */
[----:B------:R-:W-:Y:S01]  /*0370*/  LEA.HI R6, R6, R5, RZ, 0x2 ;  /* 0x0000000506067211 */ /* 0x000fe200078f10ff */
[----:B------:R-:W-:Y:S01]  /*0380*/  NOP ;  /* 0x0000000000007918 */ /* 0x000fe20000000000 */
[----:B-----5:R-:W-:-:S02]  /*0390*/  ISETP.NE.OR P0, PT, R0, RZ, !P0 ;  /* 0x000000ff0000720c */ /* 0x020fc40004705670 */
[----:B-1----:R-:W-:-:S04]  /*03a0*/  ISETP.NE.AND P3, PT, R2, 0x1, PT ;  /* 0x000000010200780c */ /* 0x002fc80003f65270 */
[----:B------:R-:W-:Y:S02]  /*03b0*/  P2R R0, PR, RZ, 0x8 ;  /* 0x00000008ff007803 */ /* 0x000fe40000000000 */
[----:B------:R-:W-:-:S05]  /*03c0*/  LOP3.LUT R0, R6, 0xfffffffc, RZ, 0xc0, !PT ;  /* 0xfffffffc06007812 */ /* 0x000fca00078ec0ff */
[----:B------:R-:W-:Y:S01]  /*03d0*/  VOTEU.ALL UP0, P0 ;  /* 0x00000000003f7886 */ /* 0x000fe20000000000 */
[----:B------:R-:W-:Y:S01]  /*03e0*/  IMAD.IADD R0, R5, 0x1, -R0 ;  /* 0x0000000105007824 */ /* 0x000fe200078e0a00 */
[----:B------:R-:W0:Y:S01]  /*03f0*/  @P3 LDC R17, c[0x0][0x10] ;  /* 0x00000400ff113b82 */ /* 0x000e220000000800 */
[----:B------:R-:W-:Y:S01]  /*0400*/  VOTEU.ALL UP1, P0 ;  /* 0x00000000003f7886 */ /* 0x000fe20000020000 */
[----:B--2---:R-:W-:Y:S01]  /*0410*/  @P3 IMAD.MOV.U32 R6, RZ, RZ, R3 ;  /* 0x000000ffff063224 */ /* 0x004fe200078e0003 */
[----:B------:R-:W-:Y:S01]  /*0420*/  @!UP0 UMOV UR6, 0x400 ;  /* 0x0000040000068882 */ /* 0x000fe20000000000 */
[----:B------:R-:W-:-:S04]  /*0430*/  @!UP0 UIADD3 UR4, -UR4, 0x100000, URZ ;  /* 0x0010000004048890 */ /* 0x000fc8000fffe13f */
[----:B------:R-:W-:Y:S02]  /*0440*/  @!UP0 USHF.L.U32 UR5, UR4, 0xb, URZ ;  /* 0x0000000b04058899 */ /* 0x000fe4000800063f */
[----:B------:R-:W-:Y:S01]  /*0450*/  @!UP0 USHF.L.U32 UR4, UR4, 0x1, URZ ;  /* 0x0000000104048899 */ /* 0x000fe2000800063f */
[----:B------:R-:W-:Y:S02]  /*0460*/  @P3 IMAD.MOV.U32 R7, RZ, RZ, RZ ;  /* 0x000000ffff073224 */ /* 0x000fe400078e00ff */
[----:B------:R-:W-:Y:S01]  /*0470*/  IMAD.MOV.U32 R5, RZ, RZ, RZ ;  /* 0x000000ffff057224 */ /* 0x000fe200078e00ff */
[----:B------:R-:W1:Y:S01]  /*0480*/  @!UP0 S2UR UR7, SR_CgaCtaId ;  /* 0x00000000000789c3 */ /* 0x000e620000008800 */
[----:B------:R-:W-:-:S07]  /*0490*/  @P3 IMAD.MOV.U32 R11, RZ, RZ, RZ ;  /* 0x000000ffff0b3224 */ /* 0x000fce00078e00ff */
[----:B------:R-:W2:Y:S01]  /*04a0*/  @!P3 LDC R9, c[0x0][0xc] ;  /* 0x00000300ff09bb82 */ /* 0x000ea20000000800 */
[----:B0-----:R-:W-:-:S04]  /*04b0*/  @P3 IMAD.WIDE.U32 R16, R4, R17, R6 ;  /* 0x0000001104103225 */ /* 0x001fc800078e0006 */
[----:B------:R-:W-:Y:S01]  /*04c0*/  @P3 IMAD.IADD R17, R17, 0x1, R11 ;  /* 0x0000000111113824 */ /* 0x000fe200078e020b */
[----:B-1----:R-:W-:Y:S01]  /*04d0*/  @!UP0 ULEA UR6, UR7, UR6, 0x18 ;  /* 0x0000000607068291 */ /* 0x002fe2000f8ec03f */
[----:B------:R-:W-:Y:S01]  /*04e0*/  VOTEU.ALL UP0, P0 ;  /* 0x00000000003f7886 */ /* 0x000fe20000000000 */
[----:B------:R-:W-:-:S04]  /*04f0*/  ISETP.NE.AND P0, PT, R0, 0x3, PT ;  /* 0x000000030000780c */ /* 0x000fc80003f05270 */
[----:B------:R-:W-:Y:S01]  /*0500*/  ISETP.EQ.OR P0, PT, R0, RZ, !P0 ;  /* 0x000000ff0000720c */ /* 0x000fe20004702670 */
[----:B--2---:R-:W-:-:S03]  /*0510*/  @!P3 IMAD.WIDE.U32 R6, R9, R3, R4 ;  /* 0x000000030906b225 */ /* 0x004fc600078e0004 */
[C---:B------:R-:W-:Y:S01]  /*0520*/  ISETP.EQ.AND P0, PT, R8.reuse, RZ, P0 ;  /* 0x000000ff0800720c */ /* 0x040fe20000702270 */
[----:B------:R-:W-:Y:S01]  /*0530*/  VIADD R8, R8, 0xffffffff ;  /* 0xffffffff08087836 */ /* 0x000fe20000000000 */
[----:B------:R-:W0:Y:S02]  /*0540*/  FENCE.VIEW.ASYNC.S ;  /* 0x00000000000073c6 */ /* 0x000e240000000000 */
[----:B0-----:R0:W3:Y:S01]  /*0550*/  @!UP0 SYNCS.EXCH.64 URZ, [UR6+0x60], UR4 ;  /* 0x00006004063f85b2 */ /* 0x0010e20008000100 */
[----:B------:R-:W-:Y:S01]  /*0560*/  @!P3 IMAD.MOV.U32 R16, RZ, RZ, R6 ;  /* 0x000000ffff10b224 */ /* 0x000fe200078e0006 */
[----:B------:R-:W-:Y:S01]  /*0570*/  SEL R19, RZ, 0x1, !P0 ;  /* 0x00000001ff137807 */ /* 0x000fe20004000000 */
[----:B------:R-:W-:Y:S01]  /*0580*/  @!P3 IMAD.MOV.U32 R17, RZ, RZ, R7 ;  /* 0x000000ffff11b224 */ /* 0x000fe200078e0007 */
[----:B------:R-:W-:-:S04]  /*0590*/  ISETP.GE.U32.AND P1, PT, R8, 0x2, PT ;  /* 0x000000020800780c */ /* 0x000fc80003f26070 */
[----:B------:R-:W-:Y:S01]  /*05a0*/  SEL R19, R19, 0x2, P1 ;  /* 0x0000000213137807 */ /* 0x000fe20000800000 */
[----:B------:R0:W3:Y:S01]  /*05b0*/  @!UP1 SYNCS.EXCH.64 URZ, [UR6+0x68], UR4 ;  /* 0x00006804063f95b2 */ /* 0x0000e20008000100 */
[----:B------:R-:W-:Y:S01]  /*05c0*/  NOP ;  /* 0x0000000000007918 */ /* 0x000fe20000000000 */
[----:B---34-:R-:W-:Y:S06]  /*05d0*/  BAR.SYNC.DEFER_BLOCKING 0x0 ;  /* 0x0000000000007b1d */ /* 0x018fec0000010000 */
[----:B------:R-:W-:Y:S05]  /*05e0*/  @!P2 BRA `(.L_x_3) ;  /* 0x00000084002ca947 */ /* 0x000fea0003800000 */
[----:B------:R-:W-:-:S13]  /*05f0*/  ISETP.GT.U32.AND P0, PT, R8, 0x1, PT ;  /* 0x000000010800780c */ /* 0x000fda0003f04070 */
[----:B0-----:R-:W-:Y:S05]  /*0600*/  @P0 EXIT ;  /* 0x000000000000094d */ /* 0x001fea0003800000 */
[----:B------:R-:W-:Y:S01]  /*0610*/  ULDC.64 UR4, c[0x0][0x650] ;  /* 0x0001940000047ab9 */ /* 0x000fe20000000a00 */
[----:B------:R-:W-:Y:S01]  /*0620*/  PRMT R0, RZ, 0x7610, R0 ;  /* 0x00007610ff007816 */ /* 0x000fe20000000000 */
[----:B------:R-:W-:Y:S01]  /*0630*/  IMAD.MOV.U32 R23, RZ, RZ, -0x1 ;  /* 0xffffffffff177424 */ /* 0x000fe200078e00ff */
[----:B------:R-:W-:Y:S01]  /*0640*/  ISETP.GE.U32.AND P0, PT, R16, UR4, PT ;  /* 0x0000000410007c0c */ /* 0x000fe2000bf06070 */
[----:B------:R-:W-:Y:S02]  /*0650*/  IMAD.MOV.U32 R152, RZ, RZ, -0x1 ;  /* 0xffffffffff987424 */ /* 0x000fe400078e00ff */
[----:B------:R-:W-:Y:S01]  /*0660*/  IMAD.MOV.U32 R22, RZ, RZ, -0x1 ;  /* 0xffffffffff167424 */ /* 0x000fe200078e00ff */
[----:B------:R-:W-:-:S13]  /*0670*/  ISETP.GE.U32.AND.EX P0, PT, R17, UR5, PT, P0 ;  /* 0x0000000511007c0c */ /* 0x000fda000bf06100 */
[----:B------:R-:W-:Y:S05]  /*0680*/  @P0 BRA `(.L_x_4) ;  /* 0x0000000400580947 */ /* 0x000fea0003800000 */
[----:B------:R-:W0:Y:S01]  /*0690*/  LDC.64 R14, c[0x0][0x628] ;  /* 0x00018a00ff0e7b82 */ /* 0x000e220000000a00 */
[----:B------:R-:W-:Y:S02]  /*06a0*/  IMAD.MOV.U32 R6, RZ, RZ, R16 ;  /* 0x000000ffff067224 */ /* 0x000fe400078e0010 */
[----:B------:R-:W-:-:S05]  /*06b0*/  IMAD.MOV.U32 R7, RZ, RZ, R17 ;  /* 0x000000ffff077224 */ /* 0x000fca00078e0011 */
[----:B------:R-:W1:Y:S08]  /*06c0*/  LDC R0, c[0x0][0x630] ;  /* 0x00018c00ff007b82 */ /* 0x000e700000000800 */
[----:B------:R-:W2:Y:S01]  /*06d0*/  LDC.64 R20, c[0x0][0x620] ;  /* 0x00018800ff147b82 */ /* 0x000ea20000000a00 */
[----:B0-----:R-:W-:-:S04]  /*06e0*/  ISETP.NE.U32.AND P0, PT, R14, RZ, PT ;  /* 0x000000ff0e00720c */ /* 0x001fc80003f05070 */
[----:B------:R-:W-:-:S13]  /*06f0*/  ISETP.NE.AND.EX P0, PT, R15, RZ, PT, P0 ;  /* 0x000000ff0f00720c */ /* 0x000fda0003f05300 */
[----:B-12---:R-:W-:Y:S05]  /*0700*/  @!P0 BRA `(.L_x_5) ;  /* 0x0000000000288947 */ /* 0x006fea0003800000 */
[----:B------:R-:W0:Y:S02]  /*0710*/  LDC R11, c[0x0][0x634] ;  /* 0x00018d00ff0b7b82 */ /* 0x000e240000000800 */
[----:B0-----:R-:W-:-:S05]  /*0720*/  IADD3 R11, P0, R16, R11, RZ ;  /* 0x0000000b100b7210 */ /* 0x001fca0007f1e0ff */
[----:B------:R-:W-:-:S04]  /*0730*/  IMAD.X R13, RZ, RZ, R17, P0 ;  /* 0x000000ffff0d7224 */ /* 0x000fc800000e0611 */
[----:B------:R-:W-:-:S04]  /*0740*/  IMAD.WIDE.U32 R6, R13, R14, RZ ;  /* 0x0000000e0d067225 */ /* 0x000fc800078e00ff */
[----:B------:R-:W-:-:S04]  /*0750*/  IMAD.WIDE.U32 R8, P0, R11, R15, R6 ;  /* 0x0000000f0b087225 */ /* 0x000fc80007800006 */
[----:B------:R-:W-:-:S04]  /*0760*/  IMAD.WIDE.U32 R6, R11, R14, RZ ;  /* 0x0000000e0b067225 */ /* 0x000fc800078e00ff */
[----:B------:R-:W-:Y:S01]  /*0770*/  IMAD.X R11, RZ, RZ, RZ, P0 ;  /* 0x000000ffff0b7224 */ /* 0x000fe200000e06ff */
[----:B------:R-:W-:Y:S01]  /*0780*/  IADD3 RZ, P0, R7, R8, RZ ;  /* 0x0000000807ff7210 */ /* 0x000fe20007f1e0ff */
[----:B------:R-:W-:-:S04]  /*0790*/  IMAD.MOV.U32 R10, RZ, RZ, R9 ;  /* 0x000000ffff0a7224 */ /* 0x000fc800078e0009 */
[----:B------:R-:W-:-:S08]  /*07a0*/  IMAD.WIDE.U32.X R6, R13, R15, R10, P0 ;  /* 0x0000000f0d067225 */ /* 0x000fd000000e040a */
.L_x_5:
[-CC-:B------:R-:W-:Y:S01]  /*07b0*/  SHF.R.U64 R25, R6, R0.reuse, R7.reuse ;  /* 0x0000000006197219 */ /* 0x180fe20000001207 */
[----:B------:R-:W0:Y:S01]  /*07c0*/  LDC R10, c[0x0][0x618] ;  /* 0x00018600ff0a7b82 */ /* 0x000e220000000800 */
[----:B------:R-:W-:Y:S01]  /*07d0*/  SHF.R.U32.HI R5, RZ, R0, R7 ;  /* 0x00000000ff057219 */ /* 0x000fe20000011607 */
[----:B------:R-:W-:Y:S01]  /*07e0*/  ULDC UR4, c[0x0][0x150] ;  /* 0x0000540000047ab9 */ /* 0x000fe20000000800 */
[----:B------:R-:W-:Y:S02]  /*07f0*/  IADD3 R9, P0, RZ, -R25, RZ ;  /* 0x80000019ff097210 */ /* 0x000fe40007f1e0ff */
[----:B------:R-:W-:-:S03]  /*0800*/  I2FP.F32.U32 R0, R4 ;  /* 0x0000000400007245 */ /* 0x000fc60000201000 */
[----:B------:R-:W1:Y:S01]  /*0810*/  LDC.64 R26, c[0x0][0x640] ;  /* 0x00019000ff1a7b82 */ /* 0x000e620000000a00 */
[----:B------:R-:W-:Y:S02]  /*0820*/  IMAD.X R11, RZ, RZ, ~R5, P0 ;  /* 0x000000ffff0b7224 */ /* 0x000fe400000e0e05 */
[----:B------:R-:W-:Y:S01]  /*0830*/  FMUL R0, R0, UR4 ;  /* 0x0000000400007c20 */ /* 0x000fe20008400000 */
[----:B------:R-:W-:Y:S01]  /*0840*/  IMAD.WIDE.U32 R6, R9, R20, R16 ;  /* 0x0000001409067225 */ /* 0x000fe200078e0010 */
[----:B------:R-:W-:-:S03]  /*0850*/  ULDC UR4, c[0x0][0x154] ;  /* 0x0000550000047ab9 */ /* 0x000fc60000000800 */
[----:B------:R-:W-:Y:S01]  /*0860*/  IMAD R8, R11, R20, RZ ;  /* 0x000000140b087224 */ /* 0x000fe200078e02ff */
[----:B------:R-:W2:Y:S01]  /*0870*/  LDC R5, c[0x0][0x144] ;  /* 0x00005100ff057b82 */ /* 0x000ea20000000800 */
[----:B------:R-:W3:Y:S02]  /*0880*/  F2I.U32.TRUNC.NTZ R0, R0 ;  /* 0x0000000000007305 */ /* 0x000ee4000020f000 */
[----:B------:R-:W-:-:S04]  /*0890*/  IMAD R9, R9, R21, R8 ;  /* 0x0000001509097224 */ /* 0x000fc800078e0208 */
[----:B------:R-:W-:Y:S01]  /*08a0*/  IMAD.IADD R7, R7, 0x1, R9 ;  /* 0x0000000107077824 */ /* 0x000fe200078e0209 */
[----:B------:R-:W4:Y:S01]  /*08b0*/  LDC R12, c[0x0][0x608] ;  /* 0x00018200ff0c7b82 */ /* 0x000f220000000800 */
[----:B------:R-:W-:-:S03]  /*08c0*/  IMAD.MOV.U32 R9, RZ, RZ, -0x1 ;  /* 0xffffffffff097424 */ /* 0x000fc600078e00ff */
[-CC-:B0-----:R-:W-:Y:S02]  /*08d0*/  SHF.R.U64 R20, R6, R10.reuse, R7.reuse ;  /* 0x0000000a06147219 */ /* 0x181fe40000001207 */
[----:B------:R-:W-:Y:S02]  /*08e0*/  I2FP.F32.U32 R6, R3 ;  /* 0x0000000300067245 */ /* 0x000fe40000201000 */
[----:B------:R-:W0:Y:S01]  /*08f0*/  LDC R24, c[0x0][0x658] ;  /* 0x00019600ff187b82 */ /* 0x000e220000000800 */
[----:B-1----:R-:W-:Y:S01]  /*0900*/  ISETP.NE.U32.AND P0, PT, R26, RZ, PT ;  /* 0x000000ff1a00720c */ /* 0x002fe20003f05070 */
[----:B---3--:R-:W-:Y:S01]  /*0910*/  IMAD.MOV R8, RZ, RZ, -R0 ;  /* 0x000000ffff087224 */ /* 0x008fe200078e0a00 */
[----:B------:R-:W-:Y:S01]  /*0920*/  SHF.R.U32.HI R7, RZ, R10, R7 ;  /* 0x0000000aff077219 */ /* 0x000fe20000011607 */
[----:B------:R-:W-:Y:S01]  /*0930*/  FMUL R6, R6, UR4 ;  /* 0x0000000406067c20 */ /* 0x000fe20008400000 */
[----:B------:R-:W-:-:S03]  /*0940*/  ISETP.NE.AND.EX P0, PT, R27, RZ, PT, P0 ;  /* 0x000000ff1b00720c */ /* 0x000fc60003f05300 */
[----:B------:R-:W1:Y:S01]  /*0950*/  LDC R14, c[0x0][0x148] ;  /* 0x00005200ff0e7b82 */ /* 0x000e620000000800 */
[----:B--2---:R-:W-:-:S07]  /*0960*/  IMAD R0, R5, R8, R4 ;  /* 0x0000000805007224 */ /* 0x004fce00078e0204 */
[----:B------:R-:W2:Y:S01]  /*0970*/  LDC R22, c[0x0][0x600] ;  /* 0x00018000ff167b82 */ /* 0x000ea20000000800 */
[-CC-:B----4-:R-:W-:Y:S02]  /*0980*/  SHF.R.U64 R28, R20, R12.reuse, R7.reuse ;  /* 0x0000000c141c7219 */ /* 0x190fe40000001207 */
[----:B------:R-:W-:Y:S01]  /*0990*/  SHF.R.U32.HI R5, RZ, R12, R7 ;  /* 0x0000000cff057219 */ /* 0x000fe20000011607 */
[----:B------:R-:W-:Y:S01]  /*09a0*/  IMAD.MOV.U32 R7, RZ, RZ, 0x1 ;  /* 0x00000001ff077424 */ /* 0x000fe200078e00ff */
[----:B------:R3:W4:Y:S03]  /*09b0*/  F2I.U32.TRUNC.NTZ R12, R6 ;  /* 0x00000006000c7305 */ /* 0x000726000020f000 */
[----:B------:R-:W1:Y:S01]  /*09c0*/  LDC R15, c[0x0][0x648] ;  /* 0x00019200ff0f7b82 */ /* 0x000e620000000800 */
[-C--:B0-----:R-:W-:Y:S02]  /*09d0*/  SHF.L.U32 R4, R9, R24.reuse, RZ ;  /* 0x0000001809047219 */ /* 0x081fe400000006ff */
[----:B------:R-:W-:-:S02]  /*09e0*/  SHF.R.U64 R30, R28, R24, R5 ;  /* 0x000000181c1e7219 */ /* 0x000fc40000001205 */
[----:B------:R-:W-:Y:S02]  /*09f0*/  LOP3.LUT R11, RZ, R4, RZ, 0x33, !PT ;  /* 0x00000004ff0b7212 */ /* 0x000fe400078e33ff */
[-C--:B------:R-:W-:Y:S01]  /*0a00*/  SHF.R.U32.HI R5, RZ, R24.reuse, R5 ;  /* 0x00000018ff057219 */ /* 0x080fe20000011605 */
[----:B------:R-:W0:Y:S01]  /*0a10*/  LDC R21, c[0x0][0x638] ;  /* 0x00018e00ff157b82 */ /* 0x000e220000000800 */
[----:B------:R-:W-:Y:S01]  /*0a20*/  SHF.L.U32 R10, R7, R24, RZ ;  /* 0x00000018070a7219 */ /* 0x000fe200000006ff */
[----:B------:R-:W-:-:S06]  /*0a30*/  IMAD.MOV.U32 R4, RZ, RZ, R30 ;  /* 0x000000ffff047224 */ /* 0x000fcc00078e001e */
[----:B------:R-:W0:Y:S01]  /*0a40*/  LDC R23, c[0x0][0x610] ;  /* 0x00018400ff177b82 */ /* 0x000e220000000800 */
[----:B---34-:R-:W-:Y:S05]  /*0a50*/  @!P0 BRA `(.L_x_6) ;  /* 0x0000000000288947 */ /* 0x018fea0003800000 */
[----:B------:R-:W3:Y:S02]  /*0a60*/  LDC R9, c[0x0][0x64c] ;  /* 0x00019300ff097b82 */ /* 0x000ee40000000800 */
[----:B---3--:R-:W-:-:S05]  /*0a70*/  IADD3 R9, P0, R30, R9, RZ ;  /* 0x000000091e097210 */ /* 0x008fca0007f1e0ff */
        /* <DEDUP_REMOVED lines=8> */
.L_x_6:
[----:B-1----:R-:W-:Y:S01]  /*0b00*/  SHF.R.U64 R4, R4, R15, R5 ;  /* 0x0000000f04047219 */ /* 0x002fe20000001205 */
[----:B--2---:R-:W-:Y:S01]  /*0b10*/  VIADD R5, R22, 0xffffffff ;  /* 0xffffffff16057836 */ /* 0x004fe20000000000 */
[----:B------:R-:W-:Y:S01]  /*0b20*/  LOP3.LUT R11, R28, R11, RZ, 0xc0, !PT ;  /* 0x0000000b1c0b7212 */ /* 0x000fe200078ec0ff */
[----:B------:R-:W-:Y:S02]  /*0b30*/  IMAD.MOV R12, RZ, RZ, -R12 ;  /* 0x000000ffff0c7224 */ /* 0x000fe400078e0a0c */
[----:B------:R-:W-:Y:S02]  /*0b40*/  IMAD.MOV R6, RZ, RZ, -R4 ;  /* 0x000000ffff067224 */ /* 0x000fe400078e0a04 */
[----:B------:R-:W-:Y:S01]  /*0b50*/  IMAD R11, R10, R4, R11 ;  /* 0x000000040a0b7224 */ /* 0x000fe200078e020b */
[----:B------:R-:W-:Y:S01]  /*0b60*/  LOP3.LUT R4, R20, R5, RZ, 0xc0, !PT ;  /* 0x0000000514047212 */ /* 0x000fe200078ec0ff */
[----:B------:R-:W-:Y:S02]  /*0b70*/  @P3 IMAD R0, R14, R12, R3 ;  /* 0x0000000c0e003224 */ /* 0x000fe400078e0203 */
[----:B0-----:R-:W-:-:S02]  /*0b80*/  IMAD R3, R6, R21, R30 ;  /* 0x0000001506037224 */ /* 0x001fc400078e021e */
[----:B------:R-:W-:Y:S02]  /*0b90*/  IMAD R23, R11, R23, R0 ;  /* 0x000000170b177224 */ /* 0x000fe400078e0200 */
[----:B------:R-:W-:Y:S02]  /*0ba0*/  IMAD R4, R3, R22, R4 ;  /* 0x0000001603047224 */ /* 0x000fe400078e0204 */
[----:B------:R-:W-:Y:S02]  /*0bb0*/  IMAD.MOV.U32 R0, RZ, RZ, 0x1 ;  /* 0x00000001ff007424 */ /* 0x000fe400078e00ff */
[----:B------:R-:W-:Y:S01]  /*0bc0*/  IMAD.MOV.U32 R22, RZ, RZ, R25 ;  /* 0x000000ffff167224 */ /* 0x000fe200078e0019 */
[----:B------:R-:W-:Y:S02]  /*0bd0*/  SEL R152, R4, R23, !P3 ;  /* 0x0000001704987207 */ /* 0x000fe40005800000 */
[----:B------:R-:W-:-:S07]  /*0be0*/  SEL R23, R23, R4, !P3 ;  /* 0x0000000417177207 */ /* 0x000fce0005800000 */
.L_x_4:
[----:B------:R-:W-:-:S08]  /*0bf0*/  NOP ;  /* 0x0000000000007918 */ /* 0x000fd00000000000 */
[----:B------:R-:W0:Y:S02]  /*0c00*/  USETMAXREG.TRY_ALLOC.CTAPOOL UP0, 0xe8 ;  /* 0x000000e8000079c8 */ /* 0x000e240008000600 */
[----:B0-----:R-:W-:-:S13]  /*0c10*/  PLOP3.LUT P0, PT, PT, PT, UP0, 0x80, 0x0 ;  /* 0x000000000000781c */ /* 0x001fda0003f0f008 */
[----:B------:R-:W-:Y:S05]  /*0c20*/  @!P0 BRA `(.L_x_4) ;  /* 0xfffffffc00f08947 */ /* 0x000fea000383ffff */
[----:B------:R-:W-:Y:S01]  /*0c30*/  ULDC.64 UR4, c[0x0][0x598] ;  /* 0x0001660000047ab9 */ /* 0x000fe20000000a00 */
[----:B------:R-:W-:Y:S01]  /*0c40*/  ULDC.64 UR36, c[0x0][0x208] ;  /* 0x0000820000247ab9 */ /* 0x000fe20000000a00 */
[----:B------:R-:W-:-:S04]  /*0c50*/  ISETP.NE.U32.AND P0, PT, RZ, UR4, PT ;  /* 0x00000004ff007c0c */ /* 0x000fc8000bf05070 */
[----:B------:R-:W-:-:S13]  /*0c60*/  ISETP.NE.AND.EX P0, PT, RZ, UR5, PT, P0 ;  /* 0x00000005ff007c0c */ /* 0x000fda000bf05300 */
[----:B------:R-:W-:Y:S05]  /*0c70*/  @!P0 BRA `(.L_x_7) ;  /* 0x00000000001c8947 */ /* 0x000fea0003800000 */
[----:B------:R-:W0:Y:S02]  /*0c80*/  LDC.64 R4, c[0x0][0x598] ;  /* 0x00016600ff047b82 */ /* 0x000e240000000a00 */
[----:B0-----:R-:W2:Y:S02]  /*0c90*/  LDG.E.64 R4, desc[UR36][R4.64] ;  /* 0x0000002404047981 */ /* 0x001ea4000c1e1b00 */
[----:B--2---:R-:W-:-:S04]  /*0ca0*/  ISETP.NE.U32.AND P0, PT, R4, RZ, PT ;  /* 0x000000ff0400720c */ /* 0x004fc80003f05070 */
[----:B------:R-:W-:-:S13]  /*0cb0*/  ISETP.NE.AND.EX P0, PT, R5, RZ, PT, P0 ;  /* 0x000000ff0500720c */ /* 0x000fda0003f05300 */
[----:B------:R-:W-:Y:S05]  /*0cc0*/  @!P0 BRA `(.L_x_7) ;  /* 0x0000000000088947 */ /* 0x000fea0003800000 */
[----:B------:R0:W5:Y:S01]  /*0cd0*/  LD.E R153, desc[UR36][R4.64] ;  /* 0x0000002404997980 */ /* 0x000162000c101900 */
[----:B------:R-:W-:Y:S05]  /*0ce0*/  BRA `(.L_x_8) ;  /* 0x0000000000247947 */ /* 0x000fea0003800000 */
.L_x_7:
[----:B------:R-:W-:Y:S02]  /*0cf0*/  ULDC.64 UR4, c[0x0][0x588] ;  /* 0x0001620000047ab9 */ /* 0x000fe40000000a00 */
[----:B------:R-:W-:-:S04]  /*0d00*/  ISETP.NE.U32.AND P0, PT, RZ, UR4, PT ;  /* 0x00000004ff007c0c */ /* 0x000fc8000bf05070 */
[----:B------:R-:W-:-:S13]  /*0d10*/  ISETP.NE.AND.EX P0, PT, RZ, UR5, PT, P0 ;  /* 0x00000005ff007c0c */ /* 0x000fda000bf05300 */
[----:B------:R-:W-:Y:S05]  /*0d20*/  @!P0 BRA `(.L_x_9) ;  /* 0x00000000000c8947 */ /* 0x000fea0003800000 */
[----:B------:R-:W0:Y:S02]  /*0d30*/  LDC.64 R4, c[0x0][0x588] ;  /* 0x00016200ff047b82 */ /* 0x000e240000000a00 */
[----:B0-----:R1:W5:Y:S01]  /*0d40*/  LDG.E R153, desc[UR36][R4.64] ;  /* 0x0000002404997981 */ /* 0x001362000c1e1900 */
[----:B------:R-:W-:Y:S05]  /*0d50*/  BRA `(.L_x_8) ;  /* 0x0000000000087947 */ /* 0x000fea0003800000 */
.L_x_9:
[----:B------:R-:W-:Y:S02]  /*0d60*/  ULDC UR4, c[0x0][0x580] ;  /* 0x0001600000047ab9 */ /* 0x000fe40000000800 */
[----:B------:R-:W-:-:S07]  /*0d70*/  IMAD.U32 R153, RZ, RZ, UR4 ;  /* 0x00000004ff997e24 */ /* 0x000fce000f8e00ff */
.L_x_8:
[----:B------:R-:W-:Y:S02]  /*0d80*/  ULDC.64 UR4, c[0x0][0x5a0] ;  /* 0x0001680000047ab9 */ /* 0x000fe40000000a00 */
[----:B------:R-:W-:-:S04]  /*0d90*/  ISETP.NE.U32.AND P0, PT, RZ, UR4, PT ;  /* 0x00000004ff007c0c */ /* 0x000fc8000bf05070 */
[----:B------:R-:W-:-:S13]  /*0da0*/  ISETP.NE.AND.EX P0, PT, RZ, UR5, PT, P0 ;  /* 0x00000005ff007c0c */ /* 0x000fda000bf05300 */
[----:B------:R-:W-:Y:S05]  /*0db0*/  @!P0 BRA `(.L_x_10) ;  /* 0x00000000001c8947 */ /* 0x000fea0003800000 */
[----:B01----:R-:W0:Y:S02]  /*0dc0*/  LDC.64 R4, c[0x0][0x5a0] ;  /* 0x00016800ff047b82 */ /* 0x003e240000000a00 */
[----:B0-----:R-:W2:Y:S02]  /*0dd0*/  LDG.E.64 R4, desc[UR36][R4.64] ;  /* 0x0000002404047981 */ /* 0x001ea4000c1e1b00 */
[----:B--2---:R-:W-:-:S04]  /*0de0*/  ISETP.NE.U32.AND P0, PT, R4, RZ, PT ;  /* 0x000000ff0400720c */ /* 0x004fc80003f05070 */
[----:B------:R-:W-:-:S13]  /*0df0*/  ISETP.NE.AND.EX P0, PT, R5, RZ, PT, P0 ;  /* 0x000000ff0500720c */ /* 0x000fda0003f05300 */
[----:B------:R-:W-:Y:S05]  /*0e00*/  @!P0 BRA `(.L_x_10) ;  /* 0x0000000000088947 */ /* 0x000fea0003800000 */
[----:B------:R0:W5:Y:S01]  /*0e10*/  LD.E R154, desc[UR36][R4.64] ;  /* 0x00000024049a7980 */ /* 0x000162000c101900 */
[----:B------:R-:W-:Y:S05]  /*0e20*/  BRA `(.L_x_11) ;  /* 0x0000000000247947 */ /* 0x000fea0003800000 */
.L_x_10:
[----:B------:R-:W-:Y:S02]  /*0e30*/  ULDC.64 UR4, c[0x0][0x590] ;  /* 0x0001640000047ab9 */ /* 0x000fe40000000a00 */
[----:B------:R-:W-:-:S04]  /*0e40*/  ISETP.NE.U32.AND P0, PT, RZ, UR4, PT ;  /* 0x00000004ff007c0c */ /* 0x000fc8000bf05070 */
[----:B------:R-:W-:-:S13]  /*0e50*/  ISETP.NE.AND.EX P0, PT, RZ, UR5, PT, P0 ;  /* 0x00000005ff007c0c */ /* 0x000fda000bf05300 */
[----:B------:R-:W-:Y:S05]  /*0e60*/  @!P0 BRA `(.L_x_12) ;  /* 0x00000000000c8947 */ /* 0x000fea0003800000 */
[----:B------:R-:W2:Y:S02]  /*0e70*/  LDC.64 R154, c[0x0][0x590] ;  /* 0x00016400ff9a7b82 */ /* 0x000ea40000000a00 */
[----:B--2---:R2:W5:Y:S01]  /*0e80*/  LDG.E R154, desc[UR36][R154.64] ;  /* 0x000000249a9a7981 */ /* 0x004562000c1e1900 */
[----:B------:R-:W-:Y:S05]  /*0e90*/  BRA `(.L_x_11) ;  /* 0x0000000000087947 */ /* 0x000fea0003800000 */
.L_x_12:
[----:B------:R-:W-:Y:S02]  /*0ea0*/  ULDC UR4, c[0x0][0x584] ;  /* 0x0001610000047ab9 */ /* 0x000fe40000000800 */
[----:B------:R-:W-:-:S07]  /*0eb0*/  IMAD.U32 R154, RZ, RZ, UR4 ;  /* 0x00000004ff9a7e24 */ /* 0x000fce000f8e00ff */
.L_x_11:
[----:B------:R-:W-:-:S13]  /*0ec0*/  LOP3.LUT P0, RZ, R0, 0xff, RZ, 0xc0, !PT ;  /* 0x000000ff00ff7812 */ /* 0x000fda000780c0ff */
[----:B------:R-:W-:Y:S05]  /*0ed0*/  @!P0 EXIT ;  /* 0x000000000000894d */ /* 0x000fea0003800000 */
[----:B------:R-:W-:Y:S01]  /*0ee0*/  ULDC UR4, c[0x0][0x28c] ;  /* 0x0000a30000047ab9 */ /* 0x000fe20000000800 */
[----:B------:R-:W-:Y:S01]  /*0ef0*/  UMOV UR38, URZ ;  /* 0x0000003f00267c82 */ /* 0x000fe20008000000 */
[----:B------:R-:W-:Y:S01]  /*0f00*/  UIADD3 UR4, UR4, 0x7f, URZ ;  /* 0x0000007f04047890 */ /* 0x000fe2000fffe03f */
[----:B------:R-:W-:-:S03]  /*0f10*/  UMOV UR39, URZ ;  /* 0x0000003f00277c82 */ /* 0x000fc60008000000 */
[----:B------:R-:W-:-:S04]  /*0f20*/  USHF.R.S32.HI UR5, URZ, 0x1f, UR4 ;  /* 0x0000001f3f057899 */ /* 0x000fc80008011404 */
[----:B------:R-:W-:-:S04]  /*0f30*/  ULEA.HI UR5, UR5, UR4, URZ, 0x7 ;  /* 0x0000000405057291 */ /* 0x000fc8000f8f383f */
[----:B------:R-:W-:-:S12]  /*0f40*/  USHF.R.S32.HI UR40, URZ, 0x7, UR5 ;  /* 0x000000073f287899 */ /* 0x000fd80008011405 */
.L_x_290:
[----:B------:R-:W-:Y:S01]  /*0f50*/  LOP3.LUT R0, R18, 0x80, RZ, 0xc0, !PT ;  /* 0x0000008012007812 */ /* 0x000fe200078ec0ff */
[----:B---3--:R-:W3:Y:S01]  /*0f60*/  S2UR UR7, SR_CgaCtaId ;  /* 0x00000000000779c3 */ /* 0x008ee20000008800 */
[----:B------:R-:W-:Y:S02]  /*0f70*/  UMOV UR6, 0x400 ;  /* 0x0000040000067882 */ /* 0x000fe40000000000 */
[----:B------:R-:W-:-:S06]  /*0f80*/  SHF.R.U32.HI R0, RZ, 0x7, R0 ;  /* 0x00000007ff007819 */ /* 0x000fcc0000011600 */
[----:B----4-:R-:W4:Y:S01]  /*0f90*/  SHFL.IDX PT, R0, R0, RZ, 0x1f ;  /* 0x00001fff00007589 */ /* 0x010f2200000e0000 */
[----:B---3--:R-:W-:Y:S01]  /*0fa0*/  ULEA UR6, UR7, UR6, 0x18 ;  /* 0x0000000607067291 */ /* 0x008fe2000f8ec03f */
[----:B----4-:R-:W-:-:S13]  /*0fb0*/  R2UR UR4, R0 ;  /* 0x00000000000472ca */ /* 0x010fda00000e0000 */
[----:B------:R-:W-:-:S04]  /*0fc0*/  ULEA.HI UR5, UR4, UR4, URZ, 0x1 ;  /* 0x0000000404057291 */ /* 0x000fc8000f8f083f */
[----:B------:R-:W-:-:S04]  /*0fd0*/  ULOP3.LUT UR5, UR5, 0x7fffe, URZ, 0xc0, !UPT ;  /* 0x0007fffe05057892 */ /* 0x000fc8000f8ec03f */
[----:B------:R-:W-:-:S03]  /*0fe0*/  UIADD3 UR5, UR4, -UR5, URZ ;  /* 0x8000000504057290 */ /* 0x000fc6000fffe03f */
[----:B------:R-:W-:Y:S01]  /*0ff0*/  ULDC UR4, c[0x0][0x28c] ;  /* 0x0000a30000047ab9 */ /* 0x000fe20000000800 */
[----:B------:R-:W-:Y:S01]  /*1000*/  ULEA UR5, UR5, UR6, 0xd ;  /* 0x0000000605057291 */ /* 0x000fe2000f8e683f */
[----:B------:R-:W-:-:S03]  /*1010*/  ISETP.LT.AND P0, PT, RZ, UR4, PT ;  /* 0x00000004ff007c0c */ /* 0x000fc6000bf01270 */
[----:B------:R-:W-:-:S04]  /*1020*/  UIADD3 UR5, UR5, 0x100, URZ ;  /* 0x0000010005057890 */ /* 0x000fc8000fffe03f */
[----:B------:R-:W-:-:S04]  /*1030*/  USHF.R.U32.HI UR5, URZ, 0x4, UR5 ;  /* 0x000000043f057899 */ /* 0x000fc80008011605 */
[----:B------:R-:W-:-:S04]  /*1040*/  ULOP3.LUT UR5, UR5, 0x3fff, URZ, 0xc0, !UPT ;  /* 0x00003fff05057892 */ /* 0x000fc8000f8ec03f */
[----:B------:R-:W-:Y:S01]  /*1050*/  ULOP3.LUT UR41, UR5, 0x10000, URZ, 0xfc, !UPT ;  /* 0x0001000005297892 */ /* 0x000fe2000f8efc3f */
[----:B-1----:R-:W-:Y:S11]  /*1060*/  @P0 BRA `(.L_x_13) ;  /* 0x0000000000400947 */ /* 0x002ff60003800000 */
[----:B------:R-:W-:Y:S01]  /*1070*/  MOV R0, 0x0 ;  /* 0x0000000000007802 */ /* 0x000fe20000000f00 */
[----:B------:R-:W-:Y:S01]  /*1080*/  ULDC.64 UR4, c[0x4][0x68] ;  /* 0x01001a0000047ab9 */ /* 0x000fe20000000a00 */
[----:B------:R-:W-:Y:S01]  /*1090*/  ULDC.64 UR6, c[0x4][0x8] ;  /* 0x0100020000067ab9 */ /* 0x000fe20000000a00 */
[----:B01----:R-:W-:Y:S01]  /*10a0*/  IMAD.U32 R4, RZ, RZ, UR4 ;  /* 0x00000004ff047e24 */ /* 0x003fe2000f8e00ff */
[----:B------:R0:W1:Y:S01]  /*10b0*/  LDC.64 R14, c[0x4][R0] ;  /* 0x01000000000e7b82 */ /* 0x0000620000000a00 */
[----:B------:R-:W-:Y:S01]  /*10c0*/  IMAD.U32 R5, RZ, RZ, UR5 ;  /* 0x00000005ff057e24 */ /* 0x000fe2000f8e00ff */
[----:B------:R-:W-:Y:S01]  /*10d0*/  ULDC.64 UR4, c[0x4][0x70] ;  /* 0x01001c0000047ab9 */ /* 0x000fe20000000a00 */
[----:B------:R-:W-:Y:S02]  /*10e0*/  IMAD.U32 R10, RZ, RZ, UR6 ;  /* 0x00000006ff0a7e24 */ /* 0x000fe4000f8e00ff */
[----:B------:R-:W-:Y:S02]  /*10f0*/  IMAD.U32 R6, RZ, RZ, UR4 ;  /* 0x00000004ff067e24 */ /* 0x000fe4000f8e00ff */
[----:B------:R-:W-:-:S02]  /*1100*/  IMAD.U32 R7, RZ, RZ, UR5 ;  /* 0x00000005ff077e24 */ /* 0x000fc4000f8e00ff */
[----:B------:R-:W-:Y:S02]  /*1110*/  IMAD.U32 R11, RZ, RZ, UR7 ;  /* 0x00000007ff0b7e24 */ /* 0x000fe4000f8e00ff */
[----:B------:R-:W-:Y:S02]  /*1120*/  IMAD.MOV.U32 R8, RZ, RZ, 0x1e1 ;  /* 0x000001e1ff087424 */ /* 0x000fe400078e00ff */
[----:B------:R-:W-:Y:S02]  /*1130*/  IMAD.MOV.U32 R12, RZ, RZ, 0x1 ;  /* 0x00000001ff0c7424 */ /* 0x000fe400078e00ff */
[----:B0-----:R-:W-:-:S07]  /*1140*/  IMAD.MOV.U32 R13, RZ, RZ, RZ ;  /* 0x000000ffff0d7224 */ /* 0x001fce00078e00ff */
[----:B------:R-:W-:-:S07]  /*1150*/  LEPC R20, `(.L_x_13) ;  /* 0x000000001014794e */ /* 0x000fce0000000000 */
[----:B-12--5:R-:W-:Y:S05]  /*1160*/  CALL.ABS.NOINC R14 ;  /* 0x000000000e007343 */ /* 0x026fea0003c00000 */
.L_x_13:
[----:B------:R-:W-:-:S04]  /*1170*/  LOP3.LUT R0, R19, 0x1, RZ, 0xfc, !PT ;  /* 0x0000000113007812 */ /* 0x000fc800078efcff */
[----:B------:R-:W-:-:S13]  /*1180*/  ISETP.NE.AND P0, PT, R0, 0x3, PT ;  /* 0x000000030000780c */ /* 0x000fda0003f05270 */
[----:B------:R-:W-:Y:S05]  /*1190*/  @!P0 BRA `(.L_x_14) ;  /* 0x0000000000048947 */ /* 0x000fea0003800000 */
[----:B------:R-:W-:Y:S01]  /*11a0*/  BPT.TRAP 0x1 ;  /* 0x000000040000795c */ /* 0x000fe20000300000 */
.L_x_14:
[----:B------:R-:W3:Y:S01]  /*11b0*/  S2UR UR5, SR_CgaCtaId ;  /* 0x00000000000579c3 */ /* 0x000ee20000008800 */
[----:B------:R-:W-:Y:S01]  /*11c0*/  UMOV UR4, 0x400 ;  /* 0x0000040000047882 */ /* 0x000fe20000000000 */
[----:B------:R-:W-:Y:S02]  /*11d0*/  IMAD.U32 R0, RZ, RZ, UR38 ;  /* 0x00000026ff007e24 */ /* 0x000fe4000f8e00ff */
[----:B------:R-:W-:-:S03]  /*11e0*/  IMAD.U32 R3, RZ, RZ, UR39 ;  /* 0x00000027ff037e24 */ /* 0x000fc6000f8e00ff */
[----:B------:R-:W-:Y:S01]  /*11f0*/  SHF.L.U32 R0, R0, 0x1f, RZ ;  /* 0x0000001f00007819 */ /* 0x000fe200000006ff */
[----:B---3--:R-:W-:-:S06]  /*1200*/  ULEA UR4, UR5, UR4, 0x18 ;  /* 0x0000000405047291 */ /* 0x008fcc000f8ec03f */
[----:B------:R-:W-:-:S04]  /*1210*/  IMAD.U32 R6, RZ, RZ, UR4 ;  /* 0x00000004ff067e24 */ /* 0x000fc8000f8e00ff */
[----:B------:R-:W-:-:S04]  /*1220*/  IMAD R3, R3, 0x8, R6 ;  /* 0x0000000803037824 */ /* 0x000fc800078e0206 */
[----:B------:R3:W4:Y:S01]  /*1230*/  SYNCS.PHASECHK.TRANS64.TRYWAIT P1, [R3+URZ], R0 ;  /* 0x00000000030075a7 */ /* 0x000722000802017f */
[----:B------:R-:W-:Y:S05]  /*1240*/  @!P0 BRA `(.L_x_15) ;  /* 0x0000000000048947 */ /* 0x000fea0003800000 */
[----:B------:R-:W-:Y:S01]  /*1250*/  BPT.TRAP 0x1 ;  /* 0x000000040000795c */ /* 0x000fe20000300000 */
.L_x_15:
[----:B----4-:R-:W-:Y:S05]  /*1260*/  @P1 BRA `(.L_x_16) ;  /* 0x0000000000081947 */ /* 0x010fea0003800000 */
[----:B------:R-:W4:Y:S02]  /*1270*/  SYNCS.PHASECHK.TRANS64.TRYWAIT P1, [R3+URZ], R0 ;  /* 0x00000000030075a7 */ /* 0x000f24000802017f */
[----:B----4-:R-:W-:Y:S05]  /*1280*/  @!P1 BRA `(.L_x_17) ;  /* 0x0000008c00b49947 */ /* 0x010fea0003800000 */
.L_x_16:
[----:B------:R-:W-:-:S04]  /*1290*/  UISETP.LT.AND UP0, UPT, UR40, 0x1, UPT ;  /* 0x000000012800788c */ /* 0x000fc8000bf01270 */
[----:B------:R-:W-:-:S06]  /*12a0*/  USEL UR4, UR40, 0x1, UP0 ;  /* 0x0000000128047887 */ /* 0x000fcc0008000000 */
[----:B---34-:R-:W-:Y:S01]  /*12b0*/  IMAD.U32 R0, RZ, RZ, UR4 ;  /* 0x00000004ff007e24 */ /* 0x018fe2000f8e00ff */
[----:B------:R-:W-:Y:S05]  /*12c0*/  WARPSYNC.ALL ;  /* 0x0000000000007948 */ /* 0x000fea0003800000 */
[----:B------:R-:W-:-:S04]  /*12d0*/  IADD3 R0, -R0, UR40, RZ ;  /* 0x0000002800007c10 */ /* 0x000fc8000fffe1ff */
[----:B------:R-:W-:Y:S02]  /*12e0*/  ISETP.GE.AND P1, PT, R0, 0x1, PT ;  /* 0x000000010000780c */ /* 0x000fe40003f26270 */
[----:B------:R-:W-:Y:S01]  /*12f0*/  R2UR UR4, R6 ;  /* 0x00000000060472ca */ /* 0x000fe200000e0000 */
[----:B------:R-:W-:Y:S01]  /*1300*/  UIMAD UR5, UR39, 0x600, UR41 ;  /* 0x00000600270578a4 */ /* 0x000fe2000f8e0229 */
[----:B------:R-:W-:Y:S01]  /*1310*/  WARPGROUP.ARRIVE ;  /* 0x00000000000079c5 */ /* 0x000fe20000000000 */
[----:B------:R-:W-:Y:S01]  /*1320*/  UMOV UR9, 0x40000040 ;  /* 0x4000004000097882 */ /* 0x000fe20000000000 */
[----:B------:R-:W-:-:S04]  /*1330*/  UMOV UR11, 0x40000040 ;  /* 0x40000040000b7882 */ /* 0x000fc80000000000 */
[----:B------:R-:W-:-:S05]  /*1340*/  UMOV UR8, UR5 ;  /* 0x0000000500087c82 */ /* 0x000fca0008000000 */
[----:B------:R-:W-:-:S04]  /*1350*/  UIADD3 UR4, UR4, 0x1e100, URZ ;  /* 0x0001e10004047890 */ /* 0x000fc8000fffe03f */
[----:B------:R-:W-:-:S04]  /*1360*/  USHF.R.U32.HI UR4, URZ, 0x4, UR4 ;  /* 0x000000043f047899 */ /* 0x000fc80008011604 */
[----:B------:R-:W-:-:S04]  /*1370*/  ULOP3.LUT UR4, UR4, 0x3fff, URZ, 0xc0, !UPT ;  /* 0x00003fff04047892 */ /* 0x000fc8000f8ec03f */
[----:B------:R-:W-:-:S04]  /*1380*/  ULOP3.LUT UR4, UR4, 0x10000, URZ, 0xfc, !UPT ;  /* 0x0001000004047892 */ /* 0x000fc8000f8efc3f */
[----:B------:R-:W-:-:S07]  /*1390*/  ULEA UR6, UR39, UR4, 0xa ;  /* 0x0000000427067291 */ /* 0x000fce000f8e503f */
[----:B------:R-:W-:Y:S02]  /*13a0*/  UMOV UR10, UR6 ;  /* 0x00000006000a7c82 */ /* 0x000fe40008000000 */
[----:B------:R-:W-:Y:S01]  /*13b0*/  IGMMA.64x128x32.S8.S8 R88, gdesc[UR8], RZ, !UPT, gsb0 ;  /* 0x03600000085879f1 */ /* 0x000fe2000c0410ff */
[----:B------:R-:W-:Y:S01]  /*13c0*/  UIADD3 UR8, UR5, 0x400, URZ ;  /* 0x0000040005087890 */ /* 0x000fe2000fffe03f */
[----:B------:R-:W-:Y:S01]  /*13d0*/  UMOV UR9, 0x40000040 ;  /* 0x4000004000097882 */ /* 0x000fe20000000000 */
[----:B------:R-:W-:Y:S02]  /*13e0*/  WARPGROUP.DEPBAR.LE gsb0, 0x0 ;  /* 0x00008000000079c5 */ /* 0x000fe40000010000 */
[----:B------:R-:W-:-:S06]  /*13f0*/  WARPGROUP.ARRIVE ;  /* 0x00000000000079c5 */ /* 0x000fcc0000000000 */
[----:B------:R-:W-:Y:S01]  /*1400*/  IGMMA.64x128x32.S8.S8 R24, gdesc[UR8], RZ, !UPT, gsb0 ;  /* 0x03600000081879f1 */ /* 0x000fe2000c0410ff */
[----:B------:R-:W-:Y:S02]  /*1410*/  UIADD3 UR8, UR5, 0x2, URZ ;  /* 0x0000000205087890 */ /* 0x000fe4000fffe03f */
[----:B------:R-:W-:Y:S01]  /*1420*/  UIADD3 UR10, UR6, 0x2, URZ ;  /* 0x00000002060a7890 */ /* 0x000fe2000fffe03f */
[----:B------:R-:W-:Y:S01]  /*1430*/  UMOV UR9, 0x40000040 ;  /* 0x4000004000097882 */ /* 0x000fe20000000000 */
[----:B------:R-:W-:Y:S01]  /*1440*/  UMOV UR11, 0x40000040 ;  /* 0x40000040000b7882 */ /* 0x000fe20000000000 */
[----:B------:R-:W-:Y:S02]  /*1450*/  WARPGROUP.DEPBAR.LE gsb0, 0x0 ;  /* 0x00008000000079c5 */ /* 0x000fe40000010000 */
[----:B------:R-:W-:-:S06]  /*1460*/  WARPGROUP.ARRIVE ;  /* 0x00000000000079c5 */ /* 0x000fcc0000000000 */
[----:B------:R-:W-:Y:S01]  /*1470*/  IGMMA.64x128x32.S8.S8 R88, gdesc[UR8], R88, gsb0 ;  /* 0x03600000085879f1 */ /* 0x000fe20008041058 */
[----:B------:R-:W-:Y:S01]  /*1480*/  UIADD3 UR8, UR5, 0x402, URZ ;  /* 0x0000040205087890 */ /* 0x000fe2000fffe03f */
[----:B------:R-:W-:Y:S01]  /*1490*/  UMOV UR9, 0x40000040 ;  /* 0x4000004000097882 */ /* 0x000fe20000000000 */
[----:B------:R-:W-:Y:S02]  /*14a0*/  WARPGROUP.DEPBAR.LE gsb0, 0x0 ;  /* 0x00008000000079c5 */ /* 0x000fe40000010000 */
[----:B------:R-:W-:-:S06]  /*14b0*/  WARPGROUP.ARRIVE ;  /* 0x00000000000079c5 */ /* 0x000fcc0000000000 */
[----:B------:R-:W-:Y:S01]  /*14c0*/  IGMMA.64x128x32.S8.S8 R24, gdesc[UR8], R24, gsb0 ;  /* 0x03600000081879f1 */ /* 0x000fe20008041018 */
        /* <DEDUP_REMOVED lines=23> */
[----:B------:R-:W-:Y:S03]  /*1640*/  IGMMA.64x128x32.S8.S8 R24, gdesc[UR8], R24, gsb0 ;  /* 0x03600000081879f1 */ /* 0x000fe60008041018 */
[----:B------:R-:W-:Y:S02]  /*1650*/  WARPGROUP.DEPBAR.LE gsb0, 0x0 ;  /* 0x00008000000079c5 */ /* 0x000fe40000010000 */
[----:B------:R-:W-:Y:S05]  /*1660*/  @!P1 BRA `(.L_x_18) ;  /* 0x0000000400709947 */ /* 0x000fea0003800000 */
[----:B------:R-:W-:Y:S02]  /*1670*/  UIADD3 UR5, UR39, 0x1, URZ ;  /* 0x0000000127057890 */ /* 0x000fe4000fffe03f */
[----:B------:R-:W-:Y:S02]  /*1680*/  IMAD.U32 R3, RZ, RZ, UR39 ;  /* 0x00000027ff037e24 */ /* 0x000fe4000f8e00ff */
[----:B------:R-:W-:-:S04]  /*1690*/  UISETP.NE.AND UP0, UPT, UR5, 0x5, UPT ;  /* 0x000000050500788c */ /* 0x000fc8000bf05270 */
[----:B------:R-:W-:Y:S02]  /*16a0*/  USEL UR6, URZ, 0x1, UP0 ;  /* 0x000000013f067887 */ /* 0x000fe40008000000 */
[----:B------:R-:W-:Y:S02]  /*16b0*/  USEL UR5, UR5, URZ, UP0 ;  /* 0x0000003f05057287 */ /* 0x000fe40008000000 */
[----:B------:R-:W-:-:S06]  /*16c0*/  ULOP3.LUT UR6, UR38, UR6, URZ, 0x3c, !UPT ;  /* 0x0000000626067292 */ /* 0x000fcc000f8e3c3f */
[----:B------:R-:W-:-:S07]  /*16d0*/  IMAD.U32 R7, RZ, RZ, UR6 ;  /* 0x00000006ff077e24 */ /* 0x000fce000f8e00ff */
.L_x_25:
[----:B------:R-:W-:Y:S05]  /*16e0*/  @!P0 BRA `(.L_x_19) ;  /* 0x0000000000048947 */ /* 0x000fea0003800000 */
[----:B------:R-:W-:Y:S01]  /*16f0*/  BPT.TRAP 0x1 ;  /* 0x000000040000795c */ /* 0x000fe20000300000 */
.L_x_19:
[----:B------:R-:W3:Y:S01]  /*1700*/  S2UR UR7, SR_CgaCtaId ;  /* 0x00000000000779c3 */ /* 0x000ee20000008800 */
[----:B------:R-:W-:Y:S01]  /*1710*/  UMOV UR6, 0x400 ;  /* 0x0000040000067882 */ /* 0x000fe20000000000 */
[----:B01----:R-:W-:Y:S01]  /*1720*/  IMAD.U32 R5, RZ, RZ, UR5 ;  /* 0x00000005ff057e24 */ /* 0x003fe2000f8e00ff */
[----:B------:R-:W-:Y:S01]  /*1730*/  SHF.L.U32 R4, R7, 0x1f, RZ ;  /* 0x0000001f07047819 */ /* 0x000fe200000006ff */
[----:B---3--:R-:W-:-:S06]  /*1740*/  ULEA UR6, UR7, UR6, 0x18 ;  /* 0x0000000607067291 */ /* 0x008fcc000f8ec03f */
[----:B------:R-:W-:-:S04]  /*1750*/  IMAD.U32 R6, RZ, RZ, UR6 ;  /* 0x00000006ff067e24 */ /* 0x000fc8000f8e00ff */
[----:B------:R-:W-:-:S04]  /*1760*/  IMAD R5, R5, 0x8, R6 ;  /* 0x0000000805057824 */ /* 0x000fc800078e0206 */
[----:B------:R0:W1:Y:S01]  /*1770*/  SYNCS.PHASECHK.TRANS64.TRYWAIT P1, [R5+URZ], R4 ;  /* 0x00000004050075a7 */ /* 0x000062000802017f */
[----:B------:R-:W-:Y:S05]  /*1780*/  @!P0 BRA `(.L_x_20) ;  /* 0x0000000000048947 */ /* 0x000fea0003800000 */
[----:B------:R-:W-:Y:S01]  /*1790*/  BPT.TRAP 0x1 ;  /* 0x000000040000795c */ /* 0x000fe20000300000 */
.L_x_20:
[----:B-1----:R-:W-:Y:S05]  /*17a0*/  @P1 BRA `(.L_x_21) ;  /* 0x0000000000081947 */ /* 0x002fea0003800000 */
[----:B------:R-:W1:Y:S02]  /*17b0*/  SYNCS.PHASECHK.TRANS64.TRYWAIT P1, [R5+URZ], R4 ;  /* 0x00000004050075a7 */ /* 0x000e64000802017f */
[----:B-1----:R-:W-:Y:S05]  /*17c0*/  @!P1 BRA `(.L_x_22) ;  /* 0x0000008800789947 */ /* 0x002fea0003800000 */
.L_x_21:
[----:B------:R-:W-:Y:S01]  /*17d0*/  UIMAD UR6, UR5, 0x600, UR41 ;  /* 0x00000600050678a4 */ /* 0x000fe2000f8e0229 */
[----:B------:R-:W-:Y:S01]  /*17e0*/  WARPGROUP.ARRIVE ;  /* 0x00000000000079c5 */ /* 0x000fe20000000000 */
[----:B------:R-:W-:Y:S01]  /*17f0*/  ULEA UR7, UR5, UR4, 0xa ;  /* 0x0000000405077291 */ /* 0x000fe2000f8e503f */
[----:B------:R-:W-:Y:S01]  /*1800*/  UMOV UR9, 0x40000040 ;  /* 0x4000004000097882 */ /* 0x000fe20000000000 */
[----:B------:R-:W-:-:S03]  /*1810*/  UMOV UR11, 0x40000040 ;  /* 0x40000040000b7882 */ /* 0x000fc60000000000 */
[----:B------:R-:W-:Y:S02]  /*1820*/  UMOV UR8, UR6 ;  /* 0x0000000600087c82 */ /* 0x000fe40008000000 */
[----:B------:R-:W-:Y:S02]  /*1830*/  UMOV UR10, UR7 ;  /* 0x00000007000a7c82 */ /* 0x000fe40008000000 */
        /* <DEDUP_REMOVED lines=44> */
[----:B------:R-:W-:Y:S01]  /*1b00*/  BPT.TRAP 0x1 ;  /* 0x000000040000795c */ /* 0x000fe20000300000 */
.L_x_23:
[----:B01----:R-:W-:Y:S01]  /*1b10*/  IMAD R4, R3, 0x8, R6 ;  /* 0x0000000803047824 */ /* 0x003fe200078e0206 */
[----:B------:R-:W-:-:S03]  /*1b20*/  ISETP.GT.U32.AND P1, PT, R19, 0x1, PT ;  /* 0x000000011300780c */ /* 0x000fc60003f24070 */
[----:B------:R-:W-:-:S05]  /*1b30*/  VIADD R4, R4, 0x28 ;  /* 0x0000002804047836 */ /* 0x000fca0000000000 */
[----:B------:R-:W-:-:S04]  /*1b40*/  PRMT R4, RZ, 0x654, R4 ;  /* 0x00000654ff047816 */ /* 0x000fc80000000004 */
[----:B------:R0:W-:Y:S01]  /*1b50*/  SYNCS.ARRIVE.TRANS64.RED.A1T0 RZ, [R4+URZ], RZ ;  /* 0x000000ff04ff79a7 */ /* 0x0001e2000810043f */
[----:B------:R-:W-:Y:S05]  /*1b60*/  @P1 BRA `(.L_x_24) ;  /* 0x0000000000041947 */ /* 0x000fea0003800000 */
[----:B------:R-:W-:Y:S01]  /*1b70*/  BPT.TRAP 0x1 ;  /* 0x000000040000795c */ /* 0x000fe20000300000 */
.L_x_24:
[----:B------:R-:W-:Y:S01]  /*1b80*/  UIADD3 UR5, UR5, 0x1, URZ ;  /* 0x0000000105057890 */ /* 0x000fe2000fffe03f */
[C---:B------:R-:W-:Y:S01]  /*1b90*/  ISETP.GT.AND P2, PT, R0.reuse, 0x1, PT ;  /* 0x000000010000780c */ /* 0x040fe20003f44270 */
[----:B------:R-:W-:Y:S02]  /*1ba0*/  VIADD R3, R3, 0x1 ;  /* 0x0000000103037836 */ /* 0x000fe40000000000 */
[----:B------:R-:W-:Y:S01]  /*1bb0*/  UISETP.NE.AND UP0, UPT, UR5, 0x5, UPT ;  /* 0x000000050500788c */ /* 0x000fe2000bf05270 */
[----:B------:R-:W-:Y:S02]  /*1bc0*/  VIADD R0, R0, 0xffffffff ;  /* 0xffffffff00007836 */ /* 0x000fe40000000000 */
[C---:B------:R-:W-:Y:S01]  /*1bd0*/  ISETP.NE.AND P1, PT, R3.reuse, 0x5, PT ;  /* 0x000000050300780c */ /* 0x040fe20003f25270 */
[----:B------:R-:W-:Y:S02]  /*1be0*/  USEL UR6, URZ, 0x1, UP0 ;  /* 0x000000013f067887 */ /* 0x000fe40008000000 */
[----:B------:R-:W-:Y:S01]  /*1bf0*/  USEL UR5, UR5, URZ, UP0 ;  /* 0x0000003f05057287 */ /* 0x000fe20008000000 */
[----:B------:R-:W-:-:S03]  /*1c00*/  SEL R3, R3, RZ, P1 ;  /* 0x000000ff03037207 */ /* 0x000fc60000800000 */
[----:B------:R-:W-:Y:S01]  /*1c10*/  LOP3.LUT R7, R7, UR6, RZ, 0x3c, !PT ;  /* 0x0000000607077c12 */ /* 0x000fe2000f8e3cff */
[----:B------:R-:W-:Y:S07]  /*1c20*/  @P2 BRA `(.L_x_25) ;  /* 0xfffffff800ac2947 */ /* 0x000fee000383ffff */
.L_x_18:
[----:B------:R-:W3:Y:S02]  /*1c30*/  LDC R0, c[0x0][0x28c] ;  /* 0x0000a300ff007b82 */ /* 0x000ee40000000800 */
[----:B---3--:R-:W-:-:S13]  /*1c40*/  ISETP.GE.AND P1, PT, R0, 0x1, PT ;  /* 0x000000010000780c */ /* 0x008fda0003f26270 */
[----:B------:R-:W-:Y:S05]  /*1c50*/  @!P1 BRA `(.L_x_26) ;  /* 0x0000000000409947 */ /* 0x000fea0003800000 */
[----:B------:R-:W-:Y:S05]  /*1c60*/  @!P0 BRA `(.L_x_27) ;  /* 0x0000000000048947 */ /* 0x000fea0003800000 */
[----:B------:R-:W-:Y:S01]  /*1c70*/  BPT.TRAP 0x1 ;  /* 0x000000040000795c */ /* 0x000fe20000300000 */
.L_x_27:
[----:B------:R-:W-:Y:S01]  /*1c80*/  UISETP.LT.AND UP0, UPT, UR40, 0x1, UPT ;  /* 0x000000012800788c */ /* 0x000fe2000bf01270 */
[----:B------:R-:W-:-:S03]  /*1c90*/  ISETP.GT.U32.AND P0, PT, R19, 0x1, PT ;  /* 0x000000011300780c */ /* 0x000fc60003f04070 */
[----:B------:R-:W-:-:S04]  /*1ca0*/  USEL UR6, UR40, 0x1, UP0 ;  /* 0x0000000128067887 */ /* 0x000fc80008000000 */
[----:B------:R-:W-:-:S04]  /*1cb0*/  UIADD3 UR6, UR39, UR40, -UR6 ;  /* 0x0000002827067290 */ /* 0x000fc8000fffe806 */
[----:B------:R-:W-:-:S04]  /*1cc0*/  UIMAD.WIDE.U32 UR4, UR6, -0x33333333, URZ ;  /* 0xcccccccd060478a5 */ /* 0x000fc8000f8e003f */
[----:B------:R-:W-:-:S04]  /*1cd0*/  USHF.R.U32.HI UR4, URZ, 0x2, UR5 ;  /* 0x000000023f047899 */ /* 0x000fc80008011605 */
[----:B------:R-:W-:-:S06]  /*1ce0*/  UIMAD UR6, UR4, -0x5, UR6 ;  /* 0xfffffffb040678a4 */ /* 0x000fcc000f8e0206 */
[----:B------:R-:W-:-:S04]  /*1cf0*/  IMAD.U32 R3, RZ, RZ, UR6 ;  /* 0x00000006ff037e24 */ /* 0x000fc8000f8e00ff */
[----:B------:R-:W-:-:S04]  /*1d00*/  IMAD R0, R3, 0x8, R6 ;  /* 0x0000000803007824 */ /* 0x000fc800078e0206 */
[----:B------:R-:W-:-:S05]  /*1d10*/  VIADD R0, R0, 0x28 ;  /* 0x0000002800007836 */ /* 0x000fca0000000000 */
[----:B------:R-:W-:-:S04]  /*1d20*/  PRMT R0, RZ, 0x654, R0 ;  /* 0x00000654ff007816 */ /* 0x000fc80000000000 */
[----:B------:R3:W-:Y:S01]  /*1d30*/  SYNCS.ARRIVE.TRANS64.RED.A1T0 RZ, [R0+URZ], RZ ;  /* 0x000000ff00ff79a7 */ /* 0x0007e2000810043f */
[----:B------:R-:W-:Y:S05]  /*1d40*/  @P0 BRA `(.L_x_26) ;  /* 0x0000000000040947 */ /* 0x000fea0003800000 */
[----:B------:R-:W-:Y:S01]  /*1d50*/  BPT.TRAP 0x1 ;  /* 0x000000040000795c */ /* 0x000fe20000300000 */
.L_x_26:
[----:B------:R-:W4:Y:S01]  /*1d60*/  LDC R6, c[0x0][0x288] ;  /* 0x0000a200ff067b82 */ /* 0x000f220000000800 */
[--C-:B---3--:R-:W-:Y:S01]  /*1d70*/  SHF.R.U32.HI R0, RZ, 0x2, R18.reuse ;  /* 0x00000002ff007819 */ /* 0x108fe20000011612 */
[----:B------:R-:W-:Y:S01]  /*1d80*/  IMAD.SHL.U32 R9, R152, 0x80, RZ ;  /* 0x0000008098097824 */ /* 0x000fe200078e00ff */
[C---:B01----:R-:W-:Y:S01]  /*1d90*/  LOP3.LUT R4, R18.reuse, 0x60, RZ, 0xc0, !PT ;  /* 0x0000006012047812 */ /* 0x043fe200078ec0ff */
[----:B------:R-:W-:Y:S01]  /*1da0*/  UIADD3 UR39, UR40, UR39, URZ ;  /* 0x0000002728277290 */ /* 0x000fe2000fffe03f */
[----:B------:R-:W-:Y:S01]  /*1db0*/  SHF.R.U32.HI R5, RZ, 0x7, R18 ;  /* 0x00000007ff057819 */ /* 0x000fe20000011612 */
[----:B------:R-:W-:Y:S01]  /*1dc0*/  IMAD.SHL.U32 R14, R18, 0x2, RZ ;  /* 0x00000002120e7824 */ /* 0x000fe200078e00ff */
[----:B------:R-:W-:Y:S01]  /*1dd0*/  LOP3.LUT R3, R0, 0x7, RZ, 0xc0, !PT ;  /* 0x0000000700037812 */ /* 0x000fe200078ec0ff */
[----:B------:R-:W-:Y:S01]  /*1de0*/  UISETP.GT.U32.AND UP0, UPT, UR39, 0x4, UPT ;  /* 0x000000042700788c */ /* 0x000fe2000bf04070 */
[----:B------:R-:W-:Y:S01]  /*1df0*/  SHF.R.U32.HI R4, RZ, 0x1, R4 ;  /* 0x00000001ff047819 */ /* 0x000fe20000011604 */
[----:B------:R-:W-:Y:S01]  /*1e00*/  ULDC UR7, c[0x0][0x284] ;  /* 0x0000a10000077ab9 */ /* 0x000fe20000000800 */
[----:B------:R-:W-:Y:S01]  /*1e10*/  LOP3.LUT R0, R5, 0x1, RZ, 0xc0, !PT ;  /* 0x0000000105007812 */ /* 0x000fe200078ec0ff */
[----:B------:R-:W-:Y:S01]  /*1e20*/  UISETP.LT.U32.AND UP0, UPT, UR40, 0x5, UP0 ;  /* 0x000000052800788c */ /* 0x000fe20008701070 */
[----:B------:R-:W-:Y:S01]  /*1e30*/  IADD3 R5, RZ, -R4, -R3 ;  /* 0x80000004ff057210 */ /* 0x000fe20007ffe803 */
[----:B------:R-:W-:Y:S01]  /*1e40*/  UISETP.GE.U32.AND UP1, UPT, UR40, 0x5, UPT ;  /* 0x000000052800788c */ /* 0x000fe2000bf26070 */
[----:B------:R-:W-:Y:S01]  /*1e50*/  SHF.R.S32.HI R160, RZ, 0x1f, R22 ;  /* 0x0000001fffa07819 */ /* 0x000fe20000011416 */
[C---:B------:R-:W-:Y:S01]  /*1e60*/  IMAD.SHL.U32 R8, R0.reuse, 0x40, RZ ;  /* 0x0000004000087824 */ /* 0x040fe200078e00ff */
[C---:B------:R-:W-:Y:S01]  /*1e70*/  LOP3.LUT R14, R9.reuse, 0x6, R14, 0xf8, !PT ;  /* 0x00000006090e7812 */ /* 0x040fe200078ef80e */
[----:B------:R-:W-:Y:S01]  /*1e80*/  IMAD R5, R0, -0x40, R5 ;  /* 0xffffffc000057824 */ /* 0x000fe200078e0205 */
[----:B------:R-:W-:Y:S01]  /*1e90*/  LOP3.LUT R0, R18, 0x3, RZ, 0xc0, !PT ;  /* 0x0000000312007812 */ /* 0x000fe200078ec0ff */
[----:B------:R-:W-:Y:S01]  /*1ea0*/  ULDC.64 UR8, c[0x0][0x5d0] ;  /* 0x0001740000087ab9 */ /* 0x000fe20000000a00 */
[----:B------:R-:W-:Y:S01]  /*1eb0*/  LOP3.LUT R3, R8, 0x40, R3, 0xe2, !PT ;  /* 0x0000004008037812 */ /* 0x000fe200078ee203 */
[----:B------:R-:W-:Y:S01]  /*1ec0*/  UIMAD.WIDE.U32 UR4, UR39, -0x33333333, URZ ;  /* 0xcccccccd270478a5 */ /* 0x000fe2000f8e003f */
[----:B------:R-:W-:Y:S01]  /*1ed0*/  SHF.R.S32.HI R15, RZ, 0x1f, R14 ;  /* 0x0000001fff0f7819 */ /* 0x000fe2000001140e */
[----:B----4-:R-:W-:Y:S01]  /*1ee0*/  IMAD R152, R0, -0x2, R6 ;  /* 0xfffffffe00987824 */ /* 0x010fe200078e0206 */
[----:B------:R-:W-:Y:S01]  /*1ef0*/  ISETP.GE.AND P0, PT, R9, R6, PT ;  /* 0x000000060900720c */ /* 0x000fe20003f06270 */
[----:B------:R-:W-:Y:S01]  /*1f00*/  IMAD R0, R23, 0xc0, RZ ;  /* 0x000000c017007824 */ /* 0x000fe200078e02ff */
[----:B------:R-:W-:Y:S01]  /*1f10*/  LOP3.LUT R4, R3, R4, RZ, 0xfc, !PT ;  /* 0x0000000403047212 */ /* 0x000fe200078efcff */
[----:B------:R-:W-:Y:S01]  /*1f20*/  USEL UR6, URZ, 0x1, !UP0 ;  /* 0x000000013f067887 */ /* 0x000fe2000c000000 */
[----:B------:R-:W-:Y:S01]  /*1f30*/  IMAD R3, R160, UR8, RZ ;  /* 0x00000008a0037c24 */ /* 0x000fe2000f8e02ff */
[----:B------:R-:W-:Y:S01]  /*1f40*/  USHF.R.U32.HI UR4, URZ, 0x2, UR5 ;  /* 0x000000023f047899 */ /* 0x000fe20008011605 */
[----:B------:R-:W-:Y:S01]  /*1f50*/  ISETP.GE.OR P0, PT, R0, UR7, P0 ;  /* 0x0000000700007c0c */ /* 0x000fe20008706670 */
[----:B------:R-:W-:Y:S01]  /*1f60*/  ULOP3.LUT UR38, UR38, UR6, URZ, 0x3c, !UPT ;  /* 0x0000000626267292 */ /* 0x000fe2000f8e3c3f */
[----:B------:R-:W-:Y:S01]  /*1f70*/  IMAD R11, R22, UR9, R3 ;  /* 0x00000009160b7c24 */ /* 0x000fe2000f8e0203 */
[----:B------:R-:W-:Y:S01]  /*1f80*/  IADD3 R3, -R0, UR7, R5 ;  /* 0x0000000700037c10 */ /* 0x000fe2000fffe105 */
[----:B------:R-:W-:Y:S01]  /*1f90*/  IMAD.WIDE.U32 R6, R22, UR8, R14 ;  /* 0x0000000816067c25 */ /* 0x000fe2000f8e000e */
[----:B------:R-:W-:-:S02]  /*1fa0*/  UIMAD UR39, UR4, -0x5, UR39 ;  /* 0xfffffffb042778a4 */ /* 0x000fc4000f8e0227 */
[----:B------:R-:W-:Y:S01]  /*1fb0*/  @UP1 ULOP3.LUT UR38, UR38, 0x1, UR4, 0x78, !UPT ;  /* 0x0000000126261892 */ /* 0x000fe2000f8e7804 */
[----:B------:R-:W-:Y:S02]  /*1fc0*/  IMAD.MOV.U32 R5, RZ, RZ, RZ ;  /* 0x000000ffff057224 */ /* 0x000fe400078e00ff */
[----:B------:R-:W-:Y:S02]  /*1fd0*/  IMAD.IADD R7, R7, 0x1, R11 ;  /* 0x0000000107077824 */ /* 0x000fe400078e020b */
[----:B------:R-:W-:-:S04]  /*1fe0*/  IMAD.WIDE R4, R23, 0xc0, R4 ;  /* 0x000000c017047825 */ /* 0x000fc800078e0204 */
[----:B------:R-:W-:Y:S02]  /*1ff0*/  IMAD.IADD R152, R152, 0x1, -R9 ;  /* 0x0000000198987824 */ /* 0x000fe400078e0a09 */
[----:B------:R-:W-:Y:S01]  /*2000*/  IMAD.MOV.U32 R0, RZ, RZ, -0x1 ;  /* 0xffffffffff007424 */ /* 0x000fe200078e00ff */
[----:B------:R-:W-:Y:S06]  /*2010*/  @P0 BRA `(.L_x_28) ;  /* 0x0000006000f40947 */ /* 0x000fec0003800000 */
[----:B------:R-:W0:Y:S01]  /*2020*/  LDC.64 R20, c[0x0][0x5c8] ;  /* 0x00017200ff147b82 */ /* 0x000e220000000a00 */
[----:B------:R-:W-:Y:S01]  /*2030*/  ULDC.64 UR4, c[0x0][0x5c0] ;  /* 0x0001700000047ab9 */ /* 0x000fe20000000a00 */
[----:B------:R-:W-:Y:S01]  /*2040*/  BSSY B0, `(.L_x_28) ;  /* 0x000063a000007945 */ /* 0x000fe20003800000 */
[-C--:B0-----:R-:W-:Y:S01]  /*2050*/  IMAD R8, R5, R20.reuse, RZ ;  /* 0x0000001405087224 */ /* 0x081fe200078e02ff */
[----:B------:R-:W-:Y:S01]  /*2060*/  SHF.L.U64.HI R13, R20, 0x3, R21 ;  /* 0x00000003140d7819 */ /* 0x000fe20000010215 */
[----:B------:R-:W-:-:S04]  /*2070*/  IMAD.WIDE.U32 R6, R4, R20, R6 ;  /* 0x0000001404067225 */ /* 0x000fc800078e0006 */
[----:B------:R-:W-:Y:S01]  /*2080*/  IMAD R9, R4, R21, R8 ;  /* 0x0000001504097224 */ /* 0x000fe200078e0208 */
[----:B------:R-:W-:Y:S01]  /*2090*/  IADD3 R158, P0, R6, UR4, RZ ;  /* 0x00000004069e7c10 */ /* 0x000fe2000ff1e0ff */
[C---:B------:R-:W-:Y:S02]  /*20a0*/  IMAD.SHL.U32 R11, R20.reuse, 0x8, RZ ;  /* 0x00000008140b7824 */ /* 0x040fe400078e00ff */
[----:B------:R-:W-:Y:S01]  /*20b0*/  IMAD.IADD R9, R7, 0x1, R9 ;  /* 0x0000000107097824 */ /* 0x000fe200078e0209 */
[-C--:B------:R-:W-:Y:S02]  /*20c0*/  LEA R6, P2, R20, R158.reuse, 0x7 ;  /* 0x0000009e14067211 */ /* 0x080fe400078438ff */
[----:B------:R-:W-:Y:S02]  /*20d0*/  IADD3 R8, P1, R11, R158, RZ ;  /* 0x0000009e0b087210 */ /* 0x000fe40007f3e0ff */
[----:B------:R-:W-:Y:S02]  /*20e0*/  IADD3.X R159, R9, UR5, RZ, P0, !PT ;  /* 0x00000005099f7c10 */ /* 0x000fe400087fe4ff */
[----:B-----5:R-:W-:-:S02]  /*20f0*/  ISETP.NE.AND P0, PT, R154, RZ, PT ;  /* 0x000000ff9a00720c */ /* 0x020fc40003f05270 */
[----:B------:R-:W-:Y:S01]  /*2100*/  LEA.HI.X R7, R20, R159, R21, 0x7, P2 ;  /* 0x0000009f14077211 */ /* 0x000fe200010f3c15 */
[----:B------:R-:W-:Y:S01]  /*2110*/  IMAD.X R9, R13, 0x1, R159, P1 ;  /* 0x000000010d097824 */ /* 0x000fe200008e069f */
[----:B------:R-:W-:-:S05]  /*2120*/  IADD3 R10, P2, R11, R6, RZ ;  /* 0x000000060b0a7210 */ /* 0x000fca0007f5e0ff */
[----:B------:R-:W-:-:S04]  /*2130*/  IMAD.X R11, R13, 0x1, R7, P2 ;  /* 0x000000010d0b7824 */ /* 0x000fc800010e0607 */
[----:B------:R-:W-:Y:S05]  /*2140*/  @!P0 BRA `(.L_x_29) ;  /* 0x0000004800948947 */ /* 0x000fea0003800000 */
[----:B------:R-:W0:Y:S01]  /*2150*/  LDC.64 R156, c[0x0][0x5b0] ;  /* 0x00016c00ff9c7b82 */ /* 0x000e220000000a00 */
[----:B------:R-:W-:Y:S01]  /*2160*/  ULDC.64 UR4, c[0x0][0x5b8] ;  /* 0x00016e0000047ab9 */ /* 0x000fe20000000a00 */
[----:B------:R-:W-:Y:S01]  /*2170*/  ISETP.GE.AND P0, PT, R3, 0x1, PT ;  /* 0x000000010300780c */ /* 0x000fe20003f06270 */
[----:B------:R-:W-:Y:S01]  /*2180*/  IMAD R21, R160, UR4, RZ ;  /* 0x00000004a0157c24 */ /* 0x000fe2000f8e02ff */
[----:B------:R-:W-:Y:S01]  /*2190*/  BSSY B1, `(.L_x_30) ;  /* 0x0000010000017945 */ /* 0x000fe20003800000 */
[----:B------:R-:W-:Y:S01]  /*21a0*/  IMAD.WIDE.U32 R14, R22, UR4, R14 ;  /* 0x00000004160e7c25 */ /* 0x000fe2000f8e000e */
[----:B------:R-:W-:Y:S02]  /*21b0*/  ISETP.LT.OR P3, PT, R152, 0x1, !P0 ;  /* 0x000000019800780c */ /* 0x000fe40004761670 */
[----:B------:R-:W1:Y:S01]  /*21c0*/  LDC.64 R12, c[0x0][0x5a8] ;  /* 0x00016a00ff0c7b82 */ /* 0x000e620000000a00 */
[----:B------:R-:W-:Y:S02]  /*21d0*/  IMAD R21, R22, UR5, R21 ;  /* 0x0000000516157c24 */ /* 0x000fe4000f8e0215 */
[----:B------:R-:W-:-:S02]  /*21e0*/  IMAD.MOV.U32 R20, RZ, RZ, R14 ;  /* 0x000000ffff147224 */ /* 0x000fc400078e000e */
[----:B------:R-:W-:Y:S02]  /*21f0*/  IMAD.IADD R21, R15, 0x1, R21 ;  /* 0x000000010f157824 */ /* 0x000fe400078e0215 */
[-C--:B0-----:R-:W-:Y:S01]  /*2200*/  IMAD R160, R5, R156.reuse, RZ ;  /* 0x0000009c05a07224 */ /* 0x081fe200078e02ff */
[----:B------:R-:W-:Y:S01]  /*2210*/  SHF.L.U64.HI R161, R156, 0x3, R157 ;  /* 0x000000039ca17819 */ /* 0x000fe2000001029d */
[----:B------:R-:W-:-:S04]  /*2220*/  IMAD.WIDE.U32 R22, R4, R156, R20 ;  /* 0x0000009c04167225 */ /* 0x000fc800078e0014 */
[----:B------:R-:W-:Y:S01]  /*2230*/  IMAD R167, R4, R157, R160 ;  /* 0x0000009d04a77224 */ /* 0x000fe200078e02a0 */
[----:B-1----:R-:W-:Y:S01]  /*2240*/  IADD3 R22, P1, R22, R12, RZ ;  /* 0x0000000c16167210 */ /* 0x002fe20007f3e0ff */
[----:B------:R-:W-:-:S03]  /*2250*/  IMAD.SHL.U32 R160, R156, 0x8, RZ ;  /* 0x000000089ca07824 */ /* 0x000fc600078e00ff */
[----:B------:R-:W-:Y:S01]  /*2260*/  IADD3.X R23, R13, R23, R167, P1, !PT ;  /* 0x000000170d177210 */ /* 0x000fe20000ffe4a7 */
[----:B------:R-:W-:Y:S08]  /*2270*/  @P3 BRA `(.L_x_31) ;  /* 0x0000000000043947 */ /* 0x000ff00003800000 */
[----:B--2---:R0:W5:Y:S02]  /*2280*/  LDG.E.U8 R155, desc[UR36][R22.64] ;  /* 0x00000024169b7981 */ /* 0x004164000c1e1100 */
.L_x_31:
[----:B------:R-:W-:Y:S05]  /*2290*/  BSYNC B1 ;  /* 0x0000000000017941 */ /* 0x000fea0003800000 */
.L_x_30:
[----:B-----5:R-:W-:Y:S01]  /*22a0*/  LOP3.LUT R164, R155, 0xffff, RZ, 0xc0, !PT ;  /* 0x0000ffff9ba47812 */ /* 0x020fe200078ec0ff */
[----:B------:R-:W-:Y:S01]  /*22b0*/  IMAD.WIDE.U32 R162, R4, R156, R160 ;  /* 0x0000009c04a27225 */ /* 0x000fe200078e00a0 */
[----:B------:R-:W-:Y:S01]  /*22c0*/  ISETP.LT.OR P4, PT, R152, 0x2, !P0 ;  /* 0x000000029800780c */ /* 0x000fe20004781670 */
[----:B------:R-:W-:Y:S01]  /*22d0*/  BSSY B1, `(.L_x_32) ;  /* 0x000000e000017945 */ /* 0x000fe20003800000 */
[----:B------:R-:W-:Y:S01]  /*22e0*/  PRMT R165, R164, 0x8880, RZ ;  /* 0x00008880a4a57816 */ /* 0x000fe200000000ff */
[----:B------:R-:W-:Y:S01]  /*22f0*/  IMAD.IADD R163, R167, 0x1, R163 ;  /* 0x00000001a7a37824 */ /* 0x000fe200078e02a3 */
[----:B------:R-:W-:Y:S02]  /*2300*/  IADD3 R162, P2, P5, R14, R12, R162 ;  /* 0x0000000c0ea27210 */ /* 0x000fe40007d5e0a2 */
[----:B------:R-:W-:Y:S01]  /*2310*/  ISETP.GE.AND P1, PT, R3, 0x9, PT ;  /* 0x000000090300780c */ /* 0x000fe20003f26270 */
[----:B------:R-:W-:Y:S01]  /*2320*/  IMAD R164, R165, R154, RZ ;  /* 0x0000009aa5a47224 */ /* 0x000fe200078e02ff */
[----:B------:R-:W-:-:S02]  /*2330*/  IADD3.X R163, R21, R13, R163, P2, P5 ;  /* 0x0000000d15a37210 */ /* 0x000fc400017ea4a3 */
[----:B------:R-:W-:Y:S01]  /*2340*/  ISETP.LT.OR P2, PT, R152, 0x1, !P1 ;  /* 0x000000019800780c */ /* 0x000fe20004f41670 */
[----:B------:R-:W-:-:S05]  /*2350*/  @!P3 IMAD R165, R88, R153, R164 ;  /* 0x0000009958a5b224 */ /* 0x000fca00078e02a4 */
[----:B------:R1:W-:Y:S01]  /*2360*/  @!P3 STG.E.U8 desc[UR36][R158.64], R165 ;  /* 0x000000a59e00b986 */ /* 0x0003e2000c101124 */
[----:B------:R-:W-:Y:S06]  /*2370*/  @P4 BRA `(.L_x_33) ;  /* 0x00000000000c4947 */ /* 0x000fec0003800000 */
[----:B--2---:R-:W1:Y:S02]  /*2380*/  LDG.E.U8 R155, desc[UR36][R22.64+0x1] ;  /* 0x00000124169b7981 */ /* 0x004e64000c1e1100 */
[----:B-1----:R-:W-:-:S05]  /*2390*/  PRMT R165, R155, 0x8880, RZ ;  /* 0x000088809ba57816 */ /* 0x002fca00000000ff */
[----:B------:R-:W-:-:S07]  /*23a0*/  IMAD R164, R165, R154, RZ ;  /* 0x0000009aa5a47224 */ /* 0x000fce00078e02ff */
.L_x_33:
[----:B------:R-:W-:Y:S05]  /*23b0*/  BSYNC B1 ;  /* 0x0000000000017941 */ /* 0x000fea0003800000 */
.L_x_32:
[----:B------:R-:W-:Y:S01]  /*23c0*/  @!P4 IMAD R89, R89, R153, R164 ;  /* 0x000000995959c224 */ /* 0x000fe200078e02a4 */
[----:B------:R-:W-:Y:S04]  /*23d0*/  BSSY B1, `(.L_x_34) ;  /* 0x0000006000017945 */ /* 0x000fe80003800000 */
[----:B------:R3:W-:Y:S01]  /*23e0*/  @!P4 STG.E.U8 desc[UR36][R158.64+0x1], R89 ;  /* 0x000001599e00c986 */ /* 0x0007e2000c101124 */
[----:B------:R-:W-:Y:S05]  /*23f0*/  @P2 BRA `(.L_x_35) ;  /* 0x00000000000c2947 */ /* 0x000fea0003800000 */
[----:B--2---:R-:W3:Y:S02]  /*2400*/  LDG.E.U8 R155, desc[UR36][R162.64] ;  /* 0x00000024a29b7981 */ /* 0x004ee4000c1e1100 */
[----:B---3--:R-:W-:-:S05]  /*2410*/  PRMT R89, R155, 0x8880, RZ ;  /* 0x000088809b597816 */ /* 0x008fca00000000ff */
[----:B------:R-:W-:-:S07]  /*2420*/  IMAD R164, R89, R154, RZ ;  /* 0x0000009a59a47224 */ /* 0x000fce00078e02ff */
.L_x_35:
[----:B------:R-:W-:Y:S05]  /*2430*/  BSYNC B1 ;  /* 0x0000000000017941 */ /* 0x000fea0003800000 */
.L_x_34:
[----:B------:R-:W-:Y:S01]  /*2440*/  ISETP.LT.OR P4, PT, R152, 0x2, !P1 ;  /* 0x000000029800780c */ /* 0x000fe20004f81670 */
[----:B---3--:R-:W-:Y:S01]  /*2450*/  @!P2 IMAD R89, R90, R153, R164 ;  /* 0x000000995a59a224 */ /* 0x008fe200078e02a4 */
[----:B------:R-:W-:Y:S01]  /*2460*/  BSSY B1, `(.L_x_36) ;  /* 0x0000009000017945 */ /* 0x000fe20003800000 */
[C---:B------:R-:W-:Y:S02]  /*2470*/  ISETP.LT.OR P3, PT, R152.reuse, 0x9, !P0 ;  /* 0x000000099800780c */ /* 0x040fe40004761670 */
[C---:B------:R-:W-:Y:S01]  /*2480*/  ISETP.LT.OR P5, PT, R152.reuse, 0xa, !P0 ;  /* 0x0000000a9800780c */ /* 0x040fe200047a1670 */
[----:B------:R3:W-:Y:S01]  /*2490*/  @!P2 STG.E.U8 desc[UR36][R8.64], R89 ;  /* 0x000000590800a986 */ /* 0x0007e2000c101124 */
[----:B------:R-:W-:-:S06]  /*24a0*/  ISETP.LT.OR P2, PT, R152, 0x9, !P1 ;  /* 0x000000099800780c */ /* 0x000fcc0004f41670 */
[----:B------:R-:W-:Y:S07]  /*24b0*/  @P4 BRA `(.L_x_37) ;  /* 0x00000000000c4947 */ /* 0x000fee0003800000 */
[----:B--2---:R-:W3:Y:S02]  /*24c0*/  LDG.E.U8 R155, desc[UR36][R162.64+0x1] ;  /* 0x00000124a29b7981 */ /* 0x004ee4000c1e1100 */
[----:B---3--:R-:W-:-:S05]  /*24d0*/  PRMT R89, R155, 0x8880, RZ ;  /* 0x000088809b597816 */ /* 0x008fca00000000ff */
[----:B------:R-:W-:-:S07]  /*24e0*/  IMAD R164, R89, R154, RZ ;  /* 0x0000009a59a47224 */ /* 0x000fce00078e02ff */
.L_x_37:
[----:B------:R-:W-:Y:S05]  /*24f0*/  BSYNC B1 ;  /* 0x0000000000017941 */ /* 0x000fea0003800000 */
.L_x_36:
[----:B------:R-:W-:Y:S01]  /*2500*/  @!P4 IMAD R91, R91, R153, R164 ;  /* 0x000000995b5bc224 */ /* 0x000fe200078e02a4 */
[----:B------:R-:W-:Y:S04]  /*2510*/  BSSY B1, `(.L_x_38) ;  /* 0x0000006000017945 */ /* 0x000fe80003800000 */
[----:B------:R4:W-:Y:S01]  /*2520*/  @!P4 STG.E.U8 desc[UR36][R8.64+0x1], R91 ;  /* 0x0000015b0800c986 */ /* 0x0009e2000c101124 */
[----:B------:R-:W-:Y:S05]  /*2530*/  @P3 BRA `(.L_x_39) ;  /* 0x00000000000c3947 */ /* 0x000fea0003800000 */
[----:B--2---:R-:W3:Y:S02]  /*2540*/  LDG.E.U8 R155, desc[UR36][R22.64+0x8] ;  /* 0x00000824169b7981 */ /* 0x004ee4000c1e1100 */
[----:B---3--:R-:W-:-:S05]  /*2550*/  PRMT R89, R155, 0x8880, RZ ;  /* 0x000088809b597816 */ /* 0x008fca00000000ff */
[----:B------:R-:W-:-:S07]  /*2560*/  IMAD R164, R89, R154, RZ ;  /* 0x0000009a59a47224 */ /* 0x000fce00078e02ff */
.L_x_39:
[----:B------:R-:W-:Y:S05]  /*2570*/  BSYNC B1 ;  /* 0x0000000000017941 */ /* 0x000fea0003800000 */
.L_x_38:
[----:B---3--:R-:W-:Y:S01]  /*2580*/  @!P3 IMAD R89, R92, R153, R164 ;  /* 0x000000995c59b224 */ /* 0x008fe200078e02a4 */
[----:B------:R-:W-:Y:S04]  /*2590*/  BSSY B1, `(.L_x_40) ;  /* 0x0000006000017945 */ /* 0x000fe80003800000 */
[----:B------:R3:W-:Y:S01]  /*25a0*/  @!P3 STG.E.U8 desc[UR36][R158.64+0x8], R89 ;  /* 0x000008599e00b986 */ /* 0x0007e2000c101124 */
[----:B------:R-:W-:Y:S05]  /*25b0*/  @P5 BRA `(.L_x_41) ;  /* 0x00000000000c5947 */ /* 0x000fea0003800000 */
[----:B--2---:R-:W3:Y:S02]  /*25c0*/  LDG.E.U8 R155, desc[UR36][R22.64+0x9] ;  /* 0x00000924169b7981 */ /* 0x004ee4000c1e1100 */
[----:B---3--:R-:W-:-:S05]  /*25d0*/  PRMT R89, R155, 0x8880, RZ ;  /* 0x000088809b597816 */ /* 0x008fca00000000ff */
[----:B------:R-:W-:-:S07]  /*25e0*/  IMAD R164, R89, R154, RZ ;  /* 0x0000009a59a47224 */ /* 0x000fce00078e02ff */
.L_x_41:
[----:B------:R-:W-:Y:S05]  /*25f0*/  BSYNC B1 ;  /* 0x0000000000017941 */ /* 0x000fea0003800000 */
.L_x_40:
[----:B------:R-:W-:Y:S01]  /*2600*/  @!P5 IMAD R93, R93, R153, R164 ;  /* 0x000000995d5dd224 */ /* 0x000fe200078e02a4 */
[----:B------:R-:W-:Y:S04]  /*2610*/  BSSY B1, `(.L_x_42) ;  /* 0x0000006000017945 */ /* 0x000fe80003800000 */
[----:B------:R0:W-:Y:S01]  /*2620*/  @!P5 STG.E.U8 desc[UR36][R158.64+0x9], R93 ;  /* 0x0000095d9e00d986 */ /* 0x0001e2000c101124 */
[----:B------:R-:W-:Y:S05]  /*2630*/  @P2 BRA `(.L_x_43) ;  /* 0x00000000000c2947 */ /* 0x000fea0003800000 */
[----:B--2---:R-:W3:Y:S02]  /*2640*/  LDG.E.U8 R155, desc[UR36][R162.64+0x8] ;  /* 0x00000824a29b7981 */ /* 0x004ee4000c1e1100 */
[----:B---3--:R-:W-:-:S05]  /*2650*/  PRMT R89, R155, 0x8880, RZ ;  /* 0x000088809b597816 */ /* 0x008fca00000000ff */
[----:B------:R-:W-:-:S07]  /*2660*/  IMAD R164, R89, R154, RZ ;  /* 0x0000009a59a47224 */ /* 0x000fce00078e02ff */
.L_x_43:
[----:B------:R-:W-:Y:S05]  /*2670*/  BSYNC B1 ;  /* 0x0000000000017941 */ /* 0x000fea0003800000 */
.L_x_42:
        /* <DEDUP_REMOVED lines=11> */
.L_x_45:
[----:B------:R-:W-:Y:S05]  /*2730*/  BSYNC B1 ;  /* 0x0000000000017941 */ /* 0x000fea0003800000 */
.L_x_44:
[----:B------:R-:W-:Y:S01]  /*2740*/  @!P4 IMAD R95, R95, R153, R164 ;  /* 0x000000995f5fc224 */ /* 0x000fe200078e02a4 */
[----:B------:R-:W-:Y:S04]  /*2750*/  BSSY B1, `(.L_x_46) ;  /* 0x0000006000017945 */ /* 0x000fe80003800000 */
[----:B------:R0:W-:Y:S01]  /*2760*/  @!P4 STG.E.U8 desc[UR36][R8.64+0x9], R95 ;  /* 0x0000095f0800c986 */ /* 0x0001e2000c101124 */
[----:B------:R-:W-:Y:S05]  /*2770*/  @P3 BRA `(.L_x_47) ;  /* 0x00000000000c3947 */ /* 0x000fea0003800000 */
[----:B--2---:R-:W3:Y:S02]  /*2780*/  LDG.E.U8 R155, desc[UR36][R22.64+0x10] ;  /* 0x00001024169b7981 */ /* 0x004ee4000c1e1100 */
[----:B---3--:R-:W-:-:S05]  /*2790*/  PRMT R89, R155, 0x8880, RZ ;  /* 0x000088809b597816 */ /* 0x008fca00000000ff */
[----:B------:R-:W-:-:S07]  /*27a0*/  IMAD R164, R89, R154, RZ ;  /* 0x0000009a59a47224 */ /* 0x000fce00078e02ff */
.L_x_47:
[----:B------:R-:W-:Y:S05]  /*27b0*/  BSYNC B1 ;  /* 0x0000000000017941 */ /* 0x000fea0003800000 */
.L_x_46:
[----:B---3--:R-:W-:Y:S01]  /*27c0*/  @!P3 IMAD R89, R96, R153, R164 ;  /* 0x000000996059b224 */ /* 0x008fe200078e02a4 */
[----:B------:R-:W-:Y:S04]  /*27d0*/  BSSY B1, `(.L_x_48) ;  /* 0x0000006000017945 */ /* 0x000fe80003800000 */
[----:B------:R3:W-:Y:S01]  /*27e0*/  @!P3 STG.E.U8 desc[UR36][R158.64+0x10], R89 ;  /* 0x000010599e00b986 */ /* 0x0007e2000c101124 */
[----:B------:R-:W-:Y:S05]  /*27f0*/  @P5 BRA `(.L_x_49) ;  /* 0x00000000000c5947 */ /* 0x000fea0003800000 */
[----:B--2---:R-:W3:Y:S02]  /*2800*/  LDG.E.U8 R155, desc[UR36][R22.64+0x11] ;  /* 0x00001124169b7981 */ /* 0x004ee4000c1e1100 */
[----:B---3--:R-:W-:-:S05]  /*2810*/  PRMT R89, R155, 0x8880, RZ ;  /* 0x000088809b597816 */ /* 0x008fca00000000ff */
[----:B------:R-:W-:-:S07]  /*2820*/  IMAD R164, R89, R154, RZ ;  /* 0x0000009a59a47224 */ /* 0x000fce00078e02ff */
.L_x_49:
[----:B------:R-:W-:Y:S05]  /*2830*/  BSYNC B1 ;  /* 0x0000000000017941 */ /* 0x000fea0003800000 */
.L_x_48:
[----:B------:R-:W-:Y:S01]  /*2840*/  @!P5 IMAD R97, R97, R153, R164 ;  /* 0x000000996161d224 */ /* 0x000fe200078e02a4 */
[----:B------:R-:W-:Y:S04]  /*2850*/  BSSY B1, `(.L_x_50) ;  /* 0x0000006000017945 */ /* 0x000fe80003800000 */
[----:B------:R0:W-:Y:S01]  /*2860*/  @!P5 STG.E.U8 desc[UR36][R158.64+0x11], R97 ;  /* 0x000011619e00d986 */ /* 0x0001e2000c101124 */
[----:B------:R-:W-:Y:S05]  /*2870*/  @P2 BRA `(.L_x_51) ;  /* 0x00000000000c2947 */ /* 0x000fea0003800000 */
[----:B--2---:R-:W3:Y:S02]  /*2880*/  LDG.E.U8 R155, desc[UR36][R162.64+0x10] ;  /* 0x00001024a29b7981 */ /* 0x004ee4000c1e1100 */
[----:B---3--:R-:W-:-:S05]  /*2890*/  PRMT R89, R155, 0x8880, RZ ;  /* 0x000088809b597816 */ /* 0x008fca00000000ff */
[----:B------:R-:W-:-:S07]  /*28a0*/  IMAD R164, R89, R154, RZ ;  /* 0x0000009a59a47224 */ /* 0x000fce00078e02ff */
.L_x_51:
[----:B------:R-:W-:Y:S05]  /*28b0*/  BSYNC B1 ;  /* 0x0000000000017941 */ /* 0x000fea0003800000 */
.L_x_50:
        /* <DEDUP_REMOVED lines=11> */
.L_x_53:
[----:B------:R-:W-:Y:S05]  /*2970*/  BSYNC B1 ;  /* 0x0000000000017941 */ /* 0x000fea0003800000 */
.L_x_52:
[----:B------:R-:W-:Y:S01]  /*2980*/  @!P4 IMAD R99, R99, R153, R164 ;  /* 0x000000996363c224 */ /* 0x000fe200078e02a4 */
[----:B------:R-:W-:Y:S04]  /*2990*/  BSSY B1, `(.L_x_54) ;  /* 0x0000006000017945 */ /* 0x000fe80003800000 */
[----:B------:R0:W-:Y:S01]  /*29a0*/  @!P4 STG.E.U8 desc[UR36][R8.64+0x11], R99 ;  /* 0x000011630800c986 */ /* 0x0001e2000c101124 */
[----:B------:R-:W-:Y:S05]  /*29b0*/  @P3 BRA `(.L_x_55) ;  /* 0x00000000000c3947 */ /* 0x000fea0003800000 */
[----:B--2---:R-:W3:Y:S02]  /*29c0*/  LDG.E.U8 R155, desc[UR36][R22.64+0x18] ;  /* 0x00001824169b7981 */ /* 0x004ee4000c1e1100 */
[----:B---3--:R-:W-:-:S05]  /*29d0*/  PRMT R89, R155, 0x8880, RZ ;  /* 0x000088809b597816 */ /* 0x008fca00000000ff */
[----:B------:R-:W-:-:S07]  /*29e0*/  IMAD R164, R89, R154, RZ ;  /* 0x0000009a59a47224 */ /* 0x000fce00078e02ff */
.L_x_55:
[----:B------:R-:W-:Y:S05]  /*29f0*/  BSYNC B1 ;  /* 0x0000000000017941 */ /* 0x000fea0003800000 */
.L_x_54:
[----:B---3--:R-:W-:Y:S01]  /*2a00*/  @!P3 IMAD R89, R100, R153, R164 ;  /* 0x000000996459b224 */ /* 0x008fe200078e02a4 */
[----:B------:R-:W-:Y:S04]  /*2a10*/  BSSY B1, `(.L_x_56) ;  /* 0x0000006000017945 */ /* 0x000fe80003800000 */
[----:B------:R3:W-:Y:S01]  /*2a20*/  @!P3 STG.E.U8 desc[UR36][R158.64+0x18], R89 ;  /* 0x000018599e00b986 */ /* 0x0007e2000c101124 */
[----:B------:R-:W-:Y:S05]  /*2a30*/  @P5 BRA `(.L_x_57) ;  /* 0x00000000000c5947 */ /* 0x000fea0003800000 */
[----:B--2---:R-:W3:Y:S02]  /*2a40*/  LDG.E.U8 R155, desc[UR36][R22.64+0x19] ;  /* 0x00001924169b7981 */ /* 0x004ee4000c1e1100 */
[----:B---3--:R-:W-:-:S05]  /*2a50*/  PRMT R89, R155, 0x8880, RZ ;  /* 0x000088809b597816 */ /* 0x008fca00000000ff */
[----:B------:R-:W-:-:S07]  /*2a60*/  IMAD R164, R89, R154, RZ ;  /* 0x0000009a59a47224 */ /* 0x000fce00078e02ff */
.L_x_57:
[----:B------:R-:W-:Y:S05]  /*2a70*/  BSYNC B1 ;  /* 0x0000000000017941 */ /* 0x000fea0003800000 */
.L_x_56:
[----:B------:R-:W-:Y:S01]  /*2a80*/  @!P5 IMAD R101, R101, R153, R164 ;  /* 0x000000996565d224 */ /* 0x000fe200078e02a4 */
[----:B------:R-:W-:Y:S04]  /*2a90*/  BSSY B1, `(.L_x_58) ;  /* 0x0000006000017945 */ /* 0x000fe80003800000 */
[----:B------:R0:W-:Y:S01]  /*2aa0*/  @!P5 STG.E.U8 desc[UR36][R158.64+0x19], R101 ;  /* 0x000019659e00d986 */ /* 0x0001e2000c101124 */
[----:B------:R-:W-:Y:S05]  /*2ab0*/  @P2 BRA `(.L_x_59) ;  /* 0x00000000000c2947 */ /* 0x000fea0003800000 */
[----:B--2---:R-:W3:Y:S02]  /*2ac0*/  LDG.E.U8 R155, desc[UR36][R162.64+0x18] ;  /* 0x00001824a29b7981 */ /* 0x004ee4000c1e1100 */
[----:B---3--:R-:W-:-:S05]  /*2ad0*/  PRMT R89, R155, 0x8880, RZ ;  /* 0x000088809b597816 */ /* 0x008fca00000000ff */
[----:B------:R-:W-:-:S07]  /*2ae0*/  IMAD R164, R89, R154, RZ ;  /* 0x0000009a59a47224 */ /* 0x000fce00078e02ff */
.L_x_59:
[----:B------:R-:W-:Y:S05]  /*2af0*/  BSYNC B1 ;  /* 0x0000000000017941 */ /* 0x000fea0003800000 */
.L_x_58:
        /* <DEDUP_REMOVED lines=11> */
.L_x_61:
[----:B------:R-:W-:Y:S05]  /*2bb0*/  BSYNC B1 ;  /* 0x0000000000017941 */ /* 0x000fea0003800000 */
.L_x_60:
[----:B------:R-:W-:Y:S01]  /*2bc0*/  @!P4 IMAD R103, R103, R153, R164 ;  /* 0x000000996767c224 */ /* 0x000fe200078e02a4 */
[----:B------:R-:W-:Y:S04]  /*2bd0*/  BSSY B1, `(.L_x_62) ;  /* 0x0000006000017945 */ /* 0x000fe80003800000 */
[----:B------:R0:W-:Y:S01]  /*2be0*/  @!P4 STG.E.U8 desc[UR36][R8.64+0x19], R103 ;  /* 0x000019670800c986 */ /* 0x0001e2000c101124 */
[----:B------:R-:W-:Y:S05]  /*2bf0*/  @P3 BRA `(.L_x_63) ;  /* 0x00000000000c3947 */ /* 0x000fea0003800000 */
[----:B--2---:R-:W3:Y:S02]  /*2c00*/  LDG.E.U8 R155, desc[UR36][R22.64+0x20] ;  /* 0x00002024169b7981 */ /* 0x004ee4000c1e1100 */
[----:B---3--:R-:W-:-:S05]  /*2c10*/  PRMT R89, R155, 0x8880, RZ ;  /* 0x000088809b597816 */ /* 0x008fca00000000ff */
[----:B------:R-:W-:-:S07]  /*2c20*/  IMAD R164, R89, R154, RZ ;  /* 0x0000009a59a47224 */ /* 0x000fce00078e02ff */
.L_x_63:
[----:B------:R-:W-:Y:S05]  /*2c30*/  BSYNC B1 ;  /* 0x0000000000017941 */ /* 0x000fea0003800000 */
.L_x_62:
[----:B---3--:R-:W-:Y:S01]  /*2c40*/  @!P3 IMAD R89, R104, R153, R164 ;  /* 0x000000996859b224 */ /* 0x008fe200078e02a4 */
[----:B------:R-:W-:Y:S04]  /*2c50*/  BSSY B1, `(.L_x_64) ;  /* 0x0000006000017945 */ /* 0x000fe80003800000 */
[----:B------:R3:W-:Y:S01]  /*2c60*/  @!P3 STG.E.U8 desc[UR36][R158.64+0x20], R89 ;  /* 0x000020599e00b986 */ /* 0x0007e2000c101124 */
[----:B------:R-:W-:Y:S05]  /*2c70*/  @P5 BRA `(.L_x_65) ;  /* 0x00000000000c5947 */ /* 0x000fea0003800000 */
[----:B--2---:R-:W3:Y:S02]  /*2c80*/  LDG.E.U8 R155, desc[UR36][R22.64+0x21] ;  /* 0x00002124169b7981 */ /* 0x004ee4000c1e1100 */
[----:B---3--:R-:W-:-:S05]  /*2c90*/  PRMT R89, R155, 0x8880, RZ ;  /* 0x000088809b597816 */ /* 0x008fca00000000ff */
[----:B------:R-:W-:-:S07]  /*2ca0*/  IMAD R164, R89, R154, RZ ;  /* 0x0000009a59a47224 */ /* 0x000fce00078e02ff */
.L_x_65:
[----:B------:R-:W-:Y:S05]  /*2cb0*/  BSYNC B1 ;  /* 0x0000000000017941 */ /* 0x000fea0003800000 */
.L_x_64:
[----:B------:R-:W-:Y:S01]  /*2cc0*/  @!P5 IMAD R105, R105, R153, R164 ;  /* 0x000000996969d224 */ /* 0x000fe200078e02a4 */
[----:B------:R-:W-:Y:S04]  /*2cd0*/  BSSY B1, `(.L_x_66) ;  /* 0x0000006000017945 */ /* 0x000fe80003800000 */
[----:B------:R0:W-:Y:S01]  /*2ce0*/  @!P5 STG.E.U8 desc[UR36][R158.64+0x21], R105 ;  /* 0x000021699e00d986 */ /* 0x0001e2000c101124 */
[----:B------:R-:W-:Y:S05]  /*2cf0*/  @P2 BRA `(.L_x_67) ;  /* 0x00000000000c2947 */ /* 0x000fea0003800000 */
[----:B--2---:R-:W3:Y:S02]  /*2d00*/  LDG.E.U8 R155, desc[UR36][R162.64+0x20] ;  /* 0x00002024a29b7981 */ /* 0x004ee4000c1e1100 */
[----:B---3--:R-:W-:-:S05]  /*2d10*/  PRMT R89, R155, 0x8880, RZ ;  /* 0x000088809b597816 */ /* 0x008fca00000000ff */
[----:B------:R-:W-:-:S07]  /*2d20*/  IMAD R164, R89, R154, RZ ;  /* 0x0000009a59a47224 */ /* 0x000fce00078e02ff */
.L_x_67:
[----:B------:R-:W-:Y:S05]  /*2d30*/  BSYNC B1 ;  /* 0x0000000000017941 */ /* 0x000fea0003800000 */
.L_x_66:
        /* <DEDUP_REMOVED lines=11> */
.L_x_69:
[----:B------:R-:W-:Y:S05]  /*2df0*/  BSYNC B1 ;  /* 0x0000000000017941 */ /* 0x000fea0003800000 */
.L_x_68:
[----:B------:R-:W-:Y:S01]  /*2e00*/  @!P4 IMAD R107, R107, R153, R164 ;  /* 0x000000996b6bc224 */ /* 0x000fe200078e02a4 */
[----:B------:R-:W-:Y:S04]  /*2e10*/  BSSY B1, `(.L_x_70) ;  /* 0x0000006000017945 */ /* 0x000fe80003800000 */
[----:B------:R0:W-:Y:S01]  /*2e20*/  @!P4 STG.E.U8 desc[UR36][R8.64+0x21], R107 ;  /* 0x0000216b0800c986 */ /* 0x0001e2000c101124 */
[----:B------:R-:W-:Y:S05]  /*2e30*/  @P3 BRA `(.L_x_71) ;  /* 0x00000000000c3947 */ /* 0x000fea0003800000 */
[----:B--2---:R-:W3:Y:S02]  /*2e40*/  LDG.E.U8 R155, desc[UR36][R22.64+0x28] ;  /* 0x00002824169b7981 */ /* 0x004ee4000c1e1100 */
[----:B---3--:R-:W-:-:S05]  /*2e50*/  PRMT R89, R155, 0x8880, RZ ;  /* 0x000088809b597816 */ /* 0x008fca00000000ff */
[----:B------:R-:W-:-:S07]  /*2e60*/  IMAD R164, R89, R154, RZ ;  /* 0x0000009a59a47224 */ /* 0x000fce00078e02ff */
.L_x_71:
[----:B------:R-:W-:Y:S05]  /*2e70*/  BSYNC B1 ;  /* 0x0000000000017941 */ /* 0x000fea0003800000 */
.L_x_70:
[----:B---3--:R-:W-:Y:S01]  /*2e80*/  @!P3 IMAD R89, R108, R153, R164 ;  /* 0x000000996c59b224 */ /* 0x008fe200078e02a4 */
[----:B------:R-:W-:Y:S04]  /*2e90*/  BSSY B1, `(.L_x_72) ;  /* 0x0000006000017945 */ /* 0x000fe80003800000 */
[----:B------:R3:W-:Y:S01]  /*2ea0*/  @!P3 STG.E.U8 desc[UR36][R158.64+0x28], R89 ;  /* 0x000028599e00b986 */ /* 0x0007e2000c101124 */
[----:B------:R-:W-:Y:S05]  /*2eb0*/  @P5 BRA `(.L_x_73) ;  /* 0x00000000000c5947 */ /* 0x000fea0003800000 */
[----:B--2---:R-:W3:Y:S02]  /*2ec0*/  LDG.E.U8 R155, desc[UR36][R22.64+0x29] ;  /* 0x00002924169b7981 */ /* 0x004ee4000c1e1100 */
[----:B---3--:R-:W-:-:S05]  /*2ed0*/  PRMT R89, R155, 0x8880, RZ ;  /* 0x000088809b597816 */ /* 0x008fca00000000ff */
[----:B------:R-:W-:-:S07]  /*2ee0*/  IMAD R164, R89, R154, RZ ;  /* 0x0000009a59a47224 */ /* 0x000fce00078e02ff */
.L_x_73:
[----:B------:R-:W-:Y:S05]  /*2ef0*/  BSYNC B1 ;  /* 0x0000000000017941 */ /* 0x000fea0003800000 */
.L_x_72:
[----:B------:R-:W-:Y:S01]  /*2f00*/  @!P5 IMAD R109, R109, R153, R164 ;  /* 0x000000996d6dd224 */ /* 0x000fe200078e02a4 */
[----:B------:R-:W-:Y:S04]  /*2f10*/  BSSY B1, `(.L_x_74) ;  /* 0x0000006000017945 */ /* 0x000fe80003800000 */
[----:B------:R0:W-:Y:S01]  /*2f20*/  @!P5 STG.E.U8 desc[UR36][R158.64+0x29], R109 ;  /* 0x0000296d9e00d986 */ /* 0x0001e2000c101124 */
[----:B------:R-:W-:Y:S05]  /*2f30*/  @P2 BRA `(.L_x_75) ;  /* 0x00000000000c2947 */ /* 0x000fea0003800000 */
[----:B--2---:R-:W3:Y:S02]  /*2f40*/  LDG.E.U8 R155, desc[UR36][R162.64+0x28] ;  /* 0x00002824a29b7981 */ /* 0x004ee4000c1e1100 */
[----:B---3--:R-:W-:-:S05]  /*2f50*/  PRMT R89, R155, 0x8880, RZ ;  /* 0x000088809b597816 */ /* 0x008fca00000000ff */
[----:B------:R-:W-:-:S07]  /*2f60*/  IMAD R164, R89, R154, RZ ;  /* 0x0000009a59a47224 */ /* 0x000fce00078e02ff */
.L_x_75:
[----:B------:R-:W-:Y:S05]  /*2f70*/  BSYNC B1 ;  /* 0x0000000000017941 */ /* 0x000fea0003800000 */
.L_x_74:
        /* <DEDUP_REMOVED lines=11> */
.L_x_77:
[----:B------:R-:W-:Y:S05]  /*3030*/  BSYNC B1 ;  /* 0x0000000000017941 */ /* 0x000fea0003800000 */
.L_x_76:
[----:B------:R-:W-:Y:S01]  /*3040*/  @!P4 IMAD R111, R111, R153, R164 ;  /* 0x000000996f6fc224 */ /* 0x000fe200078e02a4 */
[----:B------:R-:W-:Y:S04]  /*3050*/  BSSY B1, `(.L_x_78) ;  /* 0x0000006000017945 */ /* 0x000fe80003800000 */
[----:B------:R0:W-:Y:S01]  /*3060*/  @!P4 STG.E.U8 desc[UR36][R8.64+0x29], R111 ;  /* 0x0000296f0800c986 */ /* 0x0001e2000c101124 */
[----:B------:R-:W-:Y:S05]  /*3070*/  @P3 BRA `(.L_x_79) ;  /* 0x00000000000c3947 */ /* 0x000fea0003800000 */
[----:B--2---:R-:W3:Y:S02]  /*3080*/  LDG.E.U8 R155, desc[UR36][R22.64+0x30] ;  /* 0x00003024169b7981 */ /* 0x004ee4000c1e1100 */
[----:B---3--:R-:W-:-:S05]  /*3090*/  PRMT R89, R155, 0x8880, RZ ;  /* 0x000088809b597816 */ /* 0x008fca00000000ff */
[----:B------:R-:W-:-:S07]  /*30a0*/  IMAD R164, R89, R154, RZ ;  /* 0x0000009a59a47224 */ /* 0x000fce00078e02ff */
.L_x_79:
[----:B------:R-:W-:Y:S05]  /*30b0*/  BSYNC B1 ;  /* 0x0000000000017941 */ /* 0x000fea0003800000 */
.L_x_78:
[----:B---3--:R-:W-:Y:S01]  /*30c0*/  @!P3 IMAD R89, R112, R153, R164 ;  /* 0x000000997059b224 */ /* 0x008fe200078e02a4 */
[----:B------:R-:W-:Y:S04]  /*30d0*/  BSSY B1, `(.L_x_80) ;  /* 0x0000006000017945 */ /* 0x000fe80003800000 */
[----:B------:R3:W-:Y:S01]  /*30e0*/  @!P3 STG.E.U8 desc[UR36][R158.64+0x30], R89 ;  /* 0x000030599e00b986 */ /* 0x0007e2000c101124 */
[----:B------:R-:W-:Y:S05]  /*30f0*/  @P5 BRA `(.L_x_81) ;  /* 0x00000000000c5947 */ /* 0x000fea0003800000 */
[----:B--2---:R-:W3:Y:S02]  /*3100*/  LDG.E.U8 R155, desc[UR36][R22.64+0x31] ;  /* 0x00003124169b7981 */ /* 0x004ee4000c1e1100 */
[----:B---3--:R-:W-:-:S05]  /*3110*/  PRMT R89, R155, 0x8880, RZ ;  /* 0x000088809b597816 */ /* 0x008fca00000000ff */
[----:B------:R-:W-:-:S07]  /*3120*/  IMAD R164, R89, R154, RZ ;  /* 0x0000009a59a47224 */ /* 0x000fce00078e02ff */
.L_x_81:
[----:B------:R-:W-:Y:S05]  /*3130*/  BSYNC B1 ;  /* 0x0000000000017941 */ /* 0x000fea0003800000 */
.L_x_80:
[----:B------:R-:W-:Y:S01]  /*3140*/  @!P5 IMAD R113, R113, R153, R164 ;  /* 0x000000997171d224 */ /* 0x000fe200078e02a4 */
[----:B------:R-:W-:Y:S04]  /*3150*/  BSSY B1, `(.L_x_82) ;  /* 0x0000006000017945 */ /* 0x000fe80003800000 */
[----:B------:R0:W-:Y:S01]  /*3160*/  @!P5 STG.E.U8 desc[UR36][R158.64+0x31], R113 ;  /* 0x000031719e00d986 */ /* 0x0001e2000c101124 */
[----:B------:R-:W-:Y:S05]  /*3170*/  @P2 BRA `(.L_x_83) ;  /* 0x00000000000c2947 */ /* 0x000fea0003800000 */
[----:B--2---:R-:W3:Y:S02]  /*3180*/  LDG.E.U8 R155, desc[UR36][R162.64+0x30] ;  /* 0x00003024a29b7981 */ /* 0x004ee4000c1e1100 */
[----:B---3--:R-:W-:-:S05]  /*3190*/  PRMT R89, R155, 0x8880, RZ ;  /* 0x000088809b597816 */ /* 0x008fca00000000ff */
[----:B------:R-:W-:-:S07]  /*31a0*/  IMAD R164, R89, R154, RZ ;  /* 0x0000009a59a47224 */ /* 0x000fce00078e02ff */
.L_x_83:
[----:B------:R-:W-:Y:S05]  /*31b0*/  BSYNC B1 ;  /* 0x0000000000017941 */ /* 0x000fea0003800000 */
.L_x_82:
        /* <DEDUP_REMOVED lines=11> */
.L_x_85:
[----:B------:R-:W-:Y:S05]  /*3270*/  BSYNC B1 ;  /* 0x0000000000017941 */ /* 0x000fea0003800000 */
.L_x_84:
[----:B------:R-:W-:Y:S01]  /*3280*/  @!P4 IMAD R115, R115, R153, R164 ;  /* 0x000000997373c224 */ /* 0x000fe200078e02a4 */
[----:B------:R-:W-:Y:S04]  /*3290*/  BSSY B1, `(.L_x_86) ;  /* 0x0000006000017945 */ /* 0x000fe80003800000 */
[----:B------:R0:W-:Y:S01]  /*32a0*/  @!P4 STG.E.U8 desc[UR36][R8.64+0x31], R115 ;  /* 0x000031730800c986 */ /* 0x0001e2000c101124 */
[----:B------:R-:W-:Y:S05]  /*32b0*/  @P3 BRA `(.L_x_87) ;  /* 0x00000000000c3947 */ /* 0x000fea0003800000 */
[----:B--2---:R-:W3:Y:S02]  /*32c0*/  LDG.E.U8 R155, desc[UR36][R22.64+0x38] ;  /* 0x00003824169b7981 */ /* 0x004ee4000c1e1100 */
[----:B---3--:R-:W-:-:S05]  /*32d0*/  PRMT R89, R155, 0x8880, RZ ;  /* 0x000088809b597816 */ /* 0x008fca00000000ff */
[----:B------:R-:W-:-:S07]  /*32e0*/  IMAD R164, R89, R154, RZ ;  /* 0x0000009a59a47224 */ /* 0x000fce00078e02ff */
.L_x_87:
[----:B------:R-:W-:Y:S05]  /*32f0*/  BSYNC B1 ;  /* 0x0000000000017941 */ /* 0x000fea0003800000 */
.L_x_86:
[----:B---3--:R-:W-:Y:S01]  /*3300*/  @!P3 IMAD R89, R116, R153, R164 ;  /* 0x000000997459b224 */ /* 0x008fe200078e02a4 */
[----:B------:R-:W-:Y:S04]  /*3310*/  BSSY B1, `(.L_x_88) ;  /* 0x0000006000017945 */ /* 0x000fe80003800000 */
[----:B------:R3:W-:Y:S01]  /*3320*/  @!P3 STG.E.U8 desc[UR36][R158.64+0x38], R89 ;  /* 0x000038599e00b986 */ /* 0x0007e2000c101124 */
[----:B------:R-:W-:Y:S05]  /*3330*/  @P5 BRA `(.L_x_89) ;  /* 0x00000000000c5947 */ /* 0x000fea0003800000 */
[----:B--2---:R-:W3:Y:S02]  /*3340*/  LDG.E.U8 R155, desc[UR36][R22.64+0x39] ;  /* 0x00003924169b7981 */ /* 0x004ee4000c1e1100 */
[----:B---3--:R-:W-:-:S05]  /*3350*/  PRMT R89, R155, 0x8880, RZ ;  /* 0x000088809b597816 */ /* 0x008fca00000000ff */
[----:B------:R-:W-:-:S07]  /*3360*/  IMAD R164, R89, R154, RZ ;  /* 0x0000009a59a47224 */ /* 0x000fce00078e02ff */
.L_x_89:
[----:B------:R-:W-:Y:S05]  /*3370*/  BSYNC B1 ;  /* 0x0000000000017941 */ /* 0x000fea0003800000 */
.L_x_88:
[----:B------:R-:W-:Y:S01]  /*3380*/  @!P5 IMAD R117, R117, R153, R164 ;  /* 0x000000997575d224 */ /* 0x000fe200078e02a4 */
[----:B------:R-:W-:Y:S04]  /*3390*/  BSSY B1, `(.L_x_90) ;  /* 0x0000006000017945 */ /* 0x000fe80003800000 */
[----:B------:R0:W-:Y:S01]  /*33a0*/  @!P5 STG.E.U8 desc[UR36][R158.64+0x39], R117 ;  /* 0x000039759e00d986 */ /* 0x0001e2000c101124 */
[----:B------:R-:W-:Y:S05]  /*33b0*/  @P2 BRA `(.L_x_91) ;  /* 0x00000000000c2947 */ /* 0x000fea0003800000 */
[----:B--2---:R-:W3:Y:S02]  /*33c0*/  LDG.E.U8 R155, desc[UR36][R162.64+0x38] ;  /* 0x00003824a29b7981 */ /* 0x004ee4000c1e1100 */
[----:B---3--:R-:W-:-:S05]  /*33d0*/  PRMT R89, R155, 0x8880, RZ ;  /* 0x000088809b597816 */ /* 0x008fca00000000ff */
[----:B------:R-:W-:-:S07]  /*33e0*/  IMAD R164, R89, R154, RZ ;  /* 0x0000009a59a47224 */ /* 0x000fce00078e02ff */
.L_x_91:
[----:B------:R-:W-:Y:S05]  /*33f0*/  BSYNC B1 ;  /* 0x0000000000017941 */ /* 0x000fea0003800000 */
.L_x_90:
        /* <DEDUP_REMOVED lines=11> */
.L_x_93:
[----:B------:R-:W-:Y:S05]  /*34b0*/  BSYNC B1 ;  /* 0x0000000000017941 */ /* 0x000fea0003800000 */
.L_x_92:
[----:B------:R-:W-:Y:S01]  /*34c0*/  @!P4 IMAD R119, R119, R153, R164 ;  /* 0x000000997777c224 */ /* 0x000fe200078e02a4 */
[----:B------:R-:W-:Y:S04]  /*34d0*/  BSSY B1, `(.L_x_94) ;  /* 0x0000006000017945 */ /* 0x000fe80003800000 */
[----:B------:R0:W-:Y:S01]  /*34e0*/  @!P4 STG.E.U8 desc[UR36][R8.64+0x39], R119 ;  /* 0x000039770800c986 */ /* 0x0001e2000c101124 */
[----:B------:R-:W-:Y:S05]  /*34f0*/  @P3 BRA `(.L_x_95) ;  /* 0x00000000000c3947 */ /* 0x000fea0003800000 */
[----:B--2---:R-:W3:Y:S02]  /*3500*/  LDG.E.U8 R155, desc[UR36][R22.64+0x40] ;  /* 0x00004024169b7981 */ /* 0x004ee4000c1e1100 */
[----:B---3--:R-:W-:-:S05]  /*3510*/  PRMT R89, R155, 0x8880, RZ ;  /* 0x000088809b597816 */ /* 0x008fca00000000ff */
[----:B------:R-:W-:-:S07]  /*3520*/  IMAD R164, R89, R154, RZ ;  /* 0x0000009a59a47224 */ /* 0x000fce00078e02ff */
.L_x_95:
[----:B------:R-:W-:Y:S05]  /*3530*/  BSYNC B1 ;  /* 0x0000000000017941 */ /* 0x000fea0003800000 */
.L_x_94:
[----:B---3--:R-:W-:Y:S01]  /*3540*/  @!P3 IMAD R89, R120, R153, R164 ;  /* 0x000000997859b224 */ /* 0x008fe200078e02a4 */
[----:B------:R-:W-:Y:S04]  /*3550*/  BSSY B1, `(.L_x_96) ;  /* 0x0000006000017945 */ /* 0x000fe80003800000 */
[----:B------:R3:W-:Y:S01]  /*3560*/  @!P3 STG.E.U8 desc[UR36][R158.64+0x40], R89 ;  /* 0x000040599e00b986 */ /* 0x0007e2000c101124 */
[----:B------:R-:W-:Y:S05]  /*3570*/  @P5 BRA `(.L_x_97) ;  /* 0x00000000000c5947 */ /* 0x000fea0003800000 */
[----:B--2---:R-:W3:Y:S02]  /*3580*/  LDG.E.U8 R155, desc[UR36][R22.64+0x41] ;  /* 0x00004124169b7981 */ /* 0x004ee4000c1e1100 */
[----:B---3--:R-:W-:-:S05]  /*3590*/  PRMT R89, R155, 0x8880, RZ ;  /* 0x000088809b597816 */ /* 0x008fca00000000ff */
[----:B------:R-:W-:-:S07]  /*35a0*/  IMAD R164, R89, R154, RZ ;  /* 0x0000009a59a47224 */ /* 0x000fce00078e02ff */
.L_x_97:
[----:B------:R-:W-:Y:S05]  /*35b0*/  BSYNC B1 ;  /* 0x0000000000017941 */ /* 0x000fea0003800000 */
.L_x_96:
[----:B------:R-:W-:Y:S01]  /*35c0*/  @!P5 IMAD R121, R121, R153, R164 ;  /* 0x000000997979d224 */ /* 0x000fe200078e02a4 */
[----:B------:R-:W-:Y:S04]  /*35d0*/  BSSY B1, `(.L_x_98) ;  /* 0x0000006000017945 */ /* 0x000fe80003800000 */
[----:B------:R0:W-:Y:S01]  /*35e0*/  @!P5 STG.E.U8 desc[UR36][R158.64+0x41], R121 ;  /* 0x000041799e00d986 */ /* 0x0001e2000c101124 */
[----:B------:R-:W-:Y:S05]  /*35f0*/  @P2 BRA `(.L_x_99) ;  /* 0x00000000000c2947 */ /* 0x000fea0003800000 */
[----:B--2---:R-:W3:Y:S02]  /*3600*/  LDG.E.U8 R155, desc[UR36][R162.64+0x40] ;  /* 0x00004024a29b7981 */ /* 0x004ee4000c1e1100 */
[----:B---3--:R-:W-:-:S05]  /*3610*/  PRMT R89, R155, 0x8880, RZ ;  /* 0x000088809b597816 */ /* 0x008fca00000000ff */
[----:B------:R-:W-:-:S07]  /*3620*/  IMAD R164, R89, R154, RZ ;  /* 0x0000009a59a47224 */ /* 0x000fce00078e02ff */
.L_x_99:
[----:B------:R-:W-:Y:S05]  /*3630*/  BSYNC B1 ;  /* 0x0000000000017941 */ /* 0x000fea0003800000 */
.L_x_98:
        /* <DEDUP_REMOVED lines=11> */
.L_x_101:
[----:B------:R-:W-:Y:S05]  /*36f0*/  BSYNC B1 ;  /* 0x0000000000017941 */ /* 0x000fea0003800000 */
.L_x_100:
[----:B------:R-:W-:Y:S01]  /*3700*/  @!P4 IMAD R123, R123, R153, R164 ;  /* 0x000000997b7bc224 */ /* 0x000fe200078e02a4 */
[----:B------:R-:W-:Y:S04]  /*3710*/  BSSY B1, `(.L_x_102) ;  /* 0x0000006000017945 */ /* 0x000fe80003800000 */
[----:B------:R0:W-:Y:S01]  /*3720*/  @!P4 STG.E.U8 desc[UR36][R8.64+0x41], R123 ;  /* 0x0000417b0800c986 */ /* 0x0001e2000c101124 */
[----:B------:R-:W-:Y:S05]  /*3730*/  @P3 BRA `(.L_x_103) ;  /* 0x00000000000c3947 */ /* 0x000fea0003800000 */
[----:B--2---:R-:W3:Y:S02]  /*3740*/  LDG.E.U8 R155, desc[UR36][R22.64+0x48] ;  /* 0x00004824169b7981 */ /* 0x004ee4000c1e1100 */
[----:B---3--:R-:W-:-:S05]  /*3750*/  PRMT R89, R155, 0x8880, RZ ;  /* 0x000088809b597816 */ /* 0x008fca00000000ff */
[----:B------:R-:W-:-:S07]  /*3760*/  IMAD R164, R89, R154, RZ ;  /* 0x0000009a59a47224 */ /* 0x000fce00078e02ff */
.L_x_103:
[----:B------:R-:W-:Y:S05]  /*3770*/  BSYNC B1 ;  /* 0x0000000000017941 */ /* 0x000fea0003800000 */
.L_x_102:
[----:B---3--:R-:W-:Y:S01]  /*3780*/  @!P3 IMAD R89, R124, R153, R164 ;  /* 0x000000997c59b224 */ /* 0x008fe200078e02a4 */
[----:B------:R-:W-:Y:S04]  /*3790*/  BSSY B1, `(.L_x_104) ;  /* 0x0000006000017945 */ /* 0x000fe80003800000 */
[----:B------:R3:W-:Y:S01]  /*37a0*/  @!P3 STG.E.U8 desc[UR36][R158.64+0x48], R89 ;  /* 0x000048599e00b986 */ /* 0x0007e2000c101124 */
[----:B------:R-:W-:Y:S05]  /*37b0*/  @P5 BRA `(.L_x_105) ;  /* 0x00000000000c5947 */ /* 0x000fea0003800000 */
[----:B--2---:R-:W3:Y:S02]  /*37c0*/  LDG.E.U8 R155, desc[UR36][R22.64+0x49] ;  /* 0x00004924169b7981 */ /* 0x004ee4000c1e1100 */
[----:B---3--:R-:W-:-:S05]  /*37d0*/  PRMT R89, R155, 0x8880, RZ ;  /* 0x000088809b597816 */ /* 0x008fca00000000ff */
[----:B------:R-:W-:-:S07]  /*37e0*/  IMAD R164, R89, R154, RZ ;  /* 0x0000009a59a47224 */ /* 0x000fce00078e02ff */
.L_x_105:
[----:B------:R-:W-:Y:S05]  /*37f0*/  BSYNC B1 ;  /* 0x0000000000017941 */ /* 0x000fea0003800000 */
.L_x_104:
[----:B------:R-:W-:Y:S01]  /*3800*/  @!P5 IMAD R125, R125, R153, R164 ;  /* 0x000000997d7dd224 */ /* 0x000fe200078e02a4 */
[----:B------:R-:W-:Y:S04]  /*3810*/  BSSY B1, `(.L_x_106) ;  /* 0x0000006000017945 */ /* 0x000fe80003800000 */
[----:B------:R0:W-:Y:S01]  /*3820*/  @!P5 STG.E.U8 desc[UR36][R158.64+0x49], R125 ;  /* 0x0000497d9e00d986 */ /* 0x0001e2000c101124 */
[----:B------:R-:W-:Y:S05]  /*3830*/  @P2 BRA `(.L_x_107) ;  /* 0x00000000000c2947 */ /* 0x000fea0003800000 */
[----:B--2---:R-:W3:Y:S02]  /*3840*/  LDG.E.U8 R155, desc[UR36][R162.64+0x48] ;  /* 0x00004824a29b7981 */ /* 0x004ee4000c1e1100 */
[----:B---3--:R-:W-:-:S05]  /*3850*/  PRMT R89, R155, 0x8880, RZ ;  /* 0x000088809b597816 */ /* 0x008fca00000000ff */
[----:B------:R-:W-:-:S07]  /*3860*/  IMAD R164, R89, R154, RZ ;  /* 0x0000009a59a47224 */ /* 0x000fce00078e02ff */
.L_x_107:
[----:B------:R-:W-:Y:S05]  /*3870*/  BSYNC B1 ;  /* 0x0000000000017941 */ /* 0x000fea0003800000 */
.L_x_106:
        /* <DEDUP_REMOVED lines=11> */
.L_x_109:
[----:B------:R-:W-:Y:S05]  /*3930*/  BSYNC B1 ;  /* 0x0000000000017941 */ /* 0x000fea0003800000 */
.L_x_108:
[----:B------:R-:W-:Y:S01]  /*3940*/  @!P4 IMAD R127, R127, R153, R164 ;  /* 0x000000997f7fc224 */ /* 0x000fe200078e02a4 */
[----:B------:R-:W-:Y:S04]  /*3950*/  BSSY B1, `(.L_x_110) ;  /* 0x0000006000017945 */ /* 0x000fe80003800000 */
[----:B------:R0:W-:Y:S01]  /*3960*/  @!P4 STG.E.U8 desc[UR36][R8.64+0x49], R127 ;  /* 0x0000497f0800c986 */ /* 0x0001e2000c101124 */
[----:B------:R-:W-:Y:S05]  /*3970*/  @P3 BRA `(.L_x_111) ;  /* 0x00000000000c3947 */ /* 0x000fea0003800000 */
[----:B--2---:R-:W3:Y:S02]  /*3980*/  LDG.E.U8 R155, desc[UR36][R22.64+0x50] ;  /* 0x00005024169b7981 */ /* 0x004ee4000c1e1100 */
[----:B---3--:R-:W-:-:S05]  /*3990*/  PRMT R89, R155, 0x8880, RZ ;  /* 0x000088809b597816 */ /* 0x008fca00000000ff */
[----:B------:R-:W-:-:S07]  /*39a0*/  IMAD R164, R89, R154, RZ ;  /* 0x0000009a59a47224 */ /* 0x000fce00078e02ff */
.L_x_111:
[----:B------:R-:W-:Y:S05]  /*39b0*/  BSYNC B1 ;  /* 0x0000000000017941 */ /* 0x000fea0003800000 */
.L_x_110:
[----:B---3--:R-:W-:Y:S01]  /*39c0*/  @!P3 IMAD R89, R128, R153, R164 ;  /* 0x000000998059b224 */ /* 0x008fe200078e02a4 */
[----:B------:R-:W-:Y:S04]  /*39d0*/  BSSY B1, `(.L_x_112) ;  /* 0x0000006000017945 */ /* 0x000fe80003800000 */
[----:B------:R3:W-:Y:S01]  /*39e0*/  @!P3 STG.E.U8 desc[UR36][R158.64+0x50], R89 ;  /* 0x000050599e00b986 */ /* 0x0007e2000c101124 */
[----:B------:R-:W-:Y:S05]  /*39f0*/  @P5 BRA `(.L_x_113) ;  /* 0x00000000000c5947 */ /* 0x000fea0003800000 */
[----:B--2---:R-:W3:Y:S02]  /*3a00*/  LDG.E.U8 R155, desc[UR36][R22.64+0x51] ;  /* 0x00005124169b7981 */ /* 0x004ee4000c1e1100 */
[----:B---3--:R-:W-:-:S05]  /*3a10*/  PRMT R89, R155, 0x8880, RZ ;  /* 0x000088809b597816 */ /* 0x008fca00000000ff */
[----:B------:R-:W-:-:S07]  /*3a20*/  IMAD R164, R89, R154, RZ ;  /* 0x0000009a59a47224 */ /* 0x000fce00078e02ff */
.L_x_113:
[----:B------:R-:W-:Y:S05]  /*3a30*/  BSYNC B1 ;  /* 0x0000000000017941 */ /* 0x000fea0003800000 */
.L_x_112:
[----:B------:R-:W-:Y:S01]  /*3a40*/  @!P5 IMAD R129, R129, R153, R164 ;  /* 0x000000998181d224 */ /* 0x000fe200078e02a4 */
[----:B------:R-:W-:Y:S04]  /*3a50*/  BSSY B1, `(.L_x_114) ;  /* 0x0000006000017945 */ /* 0x000fe80003800000 */
[----:B------:R0:W-:Y:S01]  /*3a60*/  @!P5 STG.E.U8 desc[UR36][R158.64+0x51], R129 ;  /* 0x000051819e00d986 */ /* 0x0001e2000c101124 */
[----:B------:R-:W-:Y:S05]  /*3a70*/  @P2 BRA `(.L_x_115) ;  /* 0x00000000000c2947 */ /* 0x000fea0003800000 */
[----:B--2---:R-:W3:Y:S02]  /*3a80*/  LDG.E.U8 R155, desc[UR36][R162.64+0x50] ;  /* 0x00005024a29b7981 */ /* 0x004ee4000c1e1100 */
[----:B---3--:R-:W-:-:S05]  /*3a90*/  PRMT R89, R155, 0x8880, RZ ;  /* 0x000088809b597816 */ /* 0x008fca00000000ff */
[----:B------:R-:W-:-:S07]  /*3aa0*/  IMAD R164, R89, R154, RZ ;  /* 0x0000009a59a47224 */ /* 0x000fce00078e02ff */
.L_x_115:
[----:B------:R-:W-:Y:S05]  /*3ab0*/  BSYNC B1 ;  /* 0x0000000000017941 */ /* 0x000fea0003800000 */
.L_x_114:
        /* <DEDUP_REMOVED lines=11> */
.L_x_117:
[----:B------:R-:W-:Y:S05]  /*3b70*/  BSYNC B1 ;  /* 0x0000000000017941 */ /* 0x000fea0003800000 */
.L_x_116:
[----:B------:R-:W-:Y:S01]  /*3b80*/  @!P4 IMAD R131, R131, R153, R164 ;  /* 0x000000998383c224 */ /* 0x000fe200078e02a4 */
[----:B------:R-:W-:Y:S04]  /*3b90*/  BSSY B1, `(.L_x_118) ;  /* 0x0000006000017945 */ /* 0x000fe80003800000 */
[----:B------:R0:W-:Y:S01]  /*3ba0*/  @!P4 STG.E.U8 desc[UR36][R8.64+0x51], R131 ;  /* 0x000051830800c986 */ /* 0x0001e2000c101124 */
[----:B------:R-:W-:Y:S05]  /*3bb0*/  @P3 BRA `(.L_x_119) ;  /* 0x00000000000c3947 */ /* 0x000fea0003800000 */
[----:B--2---:R-:W3:Y:S02]  /*3bc0*/  LDG.E.U8 R155, desc[UR36][R22.64+0x58] ;  /* 0x00005824169b7981 */ /* 0x004ee4000c1e1100 */
[----:B---3--:R-:W-:-:S05]  /*3bd0*/  PRMT R89, R155, 0x8880, RZ ;  /* 0x000088809b597816 */ /* 0x008fca00000000ff */
[----:B------:R-:W-:-:S07]  /*3be0*/  IMAD R164, R89, R154, RZ ;  /* 0x0000009a59a47224 */ /* 0x000fce00078e02ff */
.L_x_119:
[----:B------:R-:W-:Y:S05]  /*3bf0*/  BSYNC B1 ;  /* 0x0000000000017941 */ /* 0x000fea0003800000 */
.L_x_118:
[----:B---3--:R-:W-:Y:S01]  /*3c00*/  @!P3 IMAD R89, R132, R153, R164 ;  /* 0x000000998459b224 */ /* 0x008fe200078e02a4 */
[----:B------:R-:W-:Y:S04]  /*3c10*/  BSSY B1, `(.L_x_120) ;  /* 0x0000006000017945 */ /* 0x000fe80003800000 */
[----:B------:R3:W-:Y:S01]  /*3c20*/  @!P3 STG.E.U8 desc[UR36][R158.64+0x58], R89 ;  /* 0x000058599e00b986 */ /* 0x0007e2000c101124 */
[----:B------:R-:W-:Y:S05]  /*3c30*/  @P5 BRA `(.L_x_121) ;  /* 0x00000000000c5947 */ /* 0x000fea0003800000 */
[----:B--2---:R-:W3:Y:S02]  /*3c40*/  LDG.E.U8 R155, desc[UR36][R22.64+0x59] ;  /* 0x00005924169b7981 */ /* 0x004ee4000c1e1100 */
[----:B---3--:R-:W-:-:S05]  /*3c50*/  PRMT R89, R155, 0x8880, RZ ;  /* 0x000088809b597816 */ /* 0x008fca00000000ff */
[----:B------:R-:W-:-:S07]  /*3c60*/  IMAD R164, R89, R154, RZ ;  /* 0x0000009a59a47224 */ /* 0x000fce00078e02ff */
.L_x_121:
[----:B------:R-:W-:Y:S05]  /*3c70*/  BSYNC B1 ;  /* 0x0000000000017941 */ /* 0x000fea0003800000 */
.L_x_120:
[----:B------:R-:W-:Y:S01]  /*3c80*/  @!P5 IMAD R133, R133, R153, R164 ;  /* 0x000000998585d224 */ /* 0x000fe200078e02a4 */
[----:B------:R-:W-:Y:S04]  /*3c90*/  BSSY B1, `(.L_x_122) ;  /* 0x0000006000017945 */ /* 0x000fe80003800000 */
[----:B------:R0:W-:Y:S01]  /*3ca0*/  @!P5 STG.E.U8 desc[UR36][R158.64+0x59], R133 ;  /* 0x000059859e00d986 */ /* 0x0001e2000c101124 */
[----:B------:R-:W-:Y:S05]  /*3cb0*/  @P2 BRA `(.L_x_123) ;  /* 0x00000000000c2947 */ /* 0x000fea0003800000 */
[----:B--2---:R-:W3:Y:S02]  /*3cc0*/  LDG.E.U8 R155, desc[UR36][R162.64+0x58] ;  /* 0x00005824a29b7981 */ /* 0x004ee4000c1e1100 */
[----:B---3--:R-:W-:-:S05]  /*3cd0*/  PRMT R89, R155, 0x8880, RZ ;  /* 0x000088809b597816 */ /* 0x008fca00000000ff */
[----:B------:R-:W-:-:S07]  /*3ce0*/  IMAD R164, R89, R154, RZ ;  /* 0x0000009a59a47224 */ /* 0x000fce00078e02ff */
.L_x_123:
[----:B------:R-:W-:Y:S05]  /*3cf0*/  BSYNC B1 ;  /* 0x0000000000017941 */ /* 0x000fea0003800000 */
.L_x_122:
        /* <DEDUP_REMOVED lines=11> */
.L_x_125:
[----:B------:R-:W-:Y:S05]  /*3db0*/  BSYNC B1 ;  /* 0x0000000000017941 */ /* 0x000fea0003800000 */
.L_x_124:
[----:B------:R-:W-:Y:S01]  /*3dc0*/  @!P4 IMAD R135, R135, R153, R164 ;  /* 0x000000998787c224 */ /* 0x000fe200078e02a4 */
[----:B------:R-:W-:Y:S04]  /*3dd0*/  BSSY B1, `(.L_x_126) ;  /* 0x0000006000017945 */ /* 0x000fe80003800000 */
[----:B------:R0:W-:Y:S01]  /*3de0*/  @!P4 STG.E.U8 desc[UR36][R8.64+0x59], R135 ;  /* 0x000059870800c986 */ /* 0x0001e2000c101124 */
[----:B------:R-:W-:Y:S05]  /*3df0*/  @P3 BRA `(.L_x_127) ;  /* 0x00000000000c3947 */ /* 0x000fea0003800000 */
[----:B--2---:R-:W3:Y:S02]  /*3e00*/  LDG.E.U8 R155, desc[UR36][R22.64+0x60] ;  /* 0x00006024169b7981 */ /* 0x004ee4000c1e1100 */
[----:B---3--:R-:W-:-:S05]  /*3e10*/  PRMT R89, R155, 0x8880, RZ ;  /* 0x000088809b597816 */ /* 0x008fca00000000ff */
[----:B------:R-:W-:-:S07]  /*3e20*/  IMAD R164, R89, R154, RZ ;  /* 0x0000009a59a47224 */ /* 0x000fce00078e02ff */
.L_x_127:
[----:B------:R-:W-:Y:S05]  /*3e30*/  BSYNC B1 ;  /* 0x0000000000017941 */ /* 0x000fea0003800000 */
.L_x_126:
[----:B---3--:R-:W-:Y:S01]  /*3e40*/  @!P3 IMAD R89, R136, R153, R164 ;  /* 0x000000998859b224 */ /* 0x008fe200078e02a4 */
[----:B------:R-:W-:Y:S04]  /*3e50*/  BSSY B1, `(.L_x_128) ;  /* 0x0000006000017945 */ /* 0x000fe80003800000 */
[----:B------:R3:W-:Y:S01]  /*3e60*/  @!P3 STG.E.U8 desc[UR36][R158.64+0x60], R89 ;  /* 0x000060599e00b986 */ /* 0x0007e2000c101124 */
[----:B------:R-:W-:Y:S05]  /*3e70*/  @P5 BRA `(.L_x_129) ;  /* 0x00000000000c5947 */ /* 0x000fea0003800000 */
[----:B--2---:R-:W3:Y:S02]  /*3e80*/  LDG.E.U8 R155, desc[UR36][R22.64+0x61] ;  /* 0x00006124169b7981 */ /* 0x004ee4000c1e1100 */
[----:B---3--:R-:W-:-:S05]  /*3e90*/  PRMT R89, R155, 0x8880, RZ ;  /* 0x000088809b597816 */ /* 0x008fca00000000ff */
[----:B------:R-:W-:-:S07]  /*3ea0*/  IMAD R164, R89, R154, RZ ;  /* 0x0000009a59a47224 */ /* 0x000fce00078e02ff */
.L_x_129:
[----:B------:R-:W-:Y:S05]  /*3eb0*/  BSYNC B1 ;  /* 0x0000000000017941 */ /* 0x000fea0003800000 */
.L_x_128:
[----:B------:R-:W-:Y:S01]  /*3ec0*/  @!P5 IMAD R137, R137, R153, R164 ;  /* 0x000000998989d224 */ /* 0x000fe200078e02a4 */
[----:B------:R-:W-:Y:S04]  /*3ed0*/  BSSY B1, `(.L_x_130) ;  /* 0x0000006000017945 */ /* 0x000fe80003800000 */
[----:B------:R0:W-:Y:S01]  /*3ee0*/  @!P5 STG.E.U8 desc[UR36][R158.64+0x61], R137 ;  /* 0x000061899e00d986 */ /* 0x0001e2000c101124 */
[----:B------:R-:W-:Y:S05]  /*3ef0*/  @P2 BRA `(.L_x_131) ;  /* 0x00000000000c2947 */ /* 0x000fea0003800000 */
[----:B--2---:R-:W3:Y:S02]  /*3f00*/  LDG.E.U8 R155, desc[UR36][R162.64+0x60] ;  /* 0x00006024a29b7981 */ /* 0x004ee4000c1e1100 */
[----:B---3--:R-:W-:-:S05]  /*3f10*/  PRMT R89, R155, 0x8880, RZ ;  /* 0x000088809b597816 */ /* 0x008fca00000000ff */
[----:B------:R-:W-:-:S07]  /*3f20*/  IMAD R164, R89, R154, RZ ;  /* 0x0000009a59a47224 */ /* 0x000fce00078e02ff */
.L_x_131:
[----:B------:R-:W-:Y:S05]  /*3f30*/  BSYNC B1 ;  /* 0x0000000000017941 */ /* 0x000fea0003800000 */
.L_x_130:
        /* <DEDUP_REMOVED lines=11> */
.L_x_133:
[----:B------:R-:W-:Y:S05]  /*3ff0*/  BSYNC B1 ;  /* 0x0000000000017941 */ /* 0x000fea0003800000 */
.L_x_132:
[----:B------:R-:W-:Y:S01]  /*4000*/  @!P4 IMAD R139, R139, R153, R164 ;  /* 0x000000998b8bc224 */ /* 0x000fe200078e02a4 */
[----:B------:R-:W-:Y:S04]  /*4010*/  BSSY B1, `(.L_x_134) ;  /* 0x0000006000017945 */ /* 0x000fe80003800000 */
[----:B------:R0:W-:Y:S01]  /*4020*/  @!P4 STG.E.U8 desc[UR36][R8.64+0x61], R139 ;  /* 0x0000618b0800c986 */ /* 0x0001e2000c101124 */
[----:B------:R-:W-:Y:S05]  /*4030*/  @P3 BRA `(.L_x_135) ;  /* 0x00000000000c3947 */ /* 0x000fea0003800000 */
[----:B--2---:R-:W3:Y:S02]  /*4040*/  LDG.E.U8 R155, desc[UR36][R22.64+0x68] ;  /* 0x00006824169b7981 */ /* 0x004ee4000c1e1100 */
[----:B---3--:R-:W-:-:S05]  /*4050*/  PRMT R89, R155, 0x8880, RZ ;  /* 0x000088809b597816 */ /* 0x008fca00000000ff */
[----:B------:R-:W-:-:S07]  /*4060*/  IMAD R164, R89, R154, RZ ;  /* 0x0000009a59a47224 */ /* 0x000fce00078e02ff */
.L_x_135:
[----:B------:R-:W-:Y:S05]  /*4070*/  BSYNC B1 ;  /* 0x0000000000017941 */ /* 0x000fea0003800000 */
.L_x_134:
[----:B---3--:R-:W-:Y:S01]  /*4080*/  @!P3 IMAD R89, R140, R153, R164 ;  /* 0x000000998c59b224 */ /* 0x008fe200078e02a4 */
[----:B------:R-:W-:Y:S04]  /*4090*/  BSSY B1, `(.L_x_136) ;  /* 0x0000006000017945 */ /* 0x000fe80003800000 */
[----:B------:R3:W-:Y:S01]  /*40a0*/  @!P3 STG.E.U8 desc[UR36][R158.64+0x68], R89 ;  /* 0x000068599e00b986 */ /* 0x0007e2000c101124 */
[----:B------:R-:W-:Y:S05]  /*40b0*/  @P5 BRA `(.L_x_137) ;  /* 0x00000000000c5947 */ /* 0x000fea0003800000 */
[----:B--2---:R-:W3:Y:S02]  /*40c0*/  LDG.E.U8 R155, desc[UR36][R22.64+0x69] ;  /* 0x00006924169b7981 */ /* 0x004ee4000c1e1100 */
[----:B---3--:R-:W-:-:S05]  /*40d0*/  PRMT R89, R155, 0x8880, RZ ;  /* 0x000088809b597816 */ /* 0x008fca00000000ff */
[----:B------:R-:W-:-:S07]  /*40e0*/  IMAD R164, R89, R154, RZ ;  /* 0x0000009a59a47224 */ /* 0x000fce00078e02ff */
.L_x_137:
[----:B------:R-:W-:Y:S05]  /*40f0*/  BSYNC B1 ;  /* 0x0000000000017941 */ /* 0x000fea0003800000 */
.L_x_136:
[----:B------:R-:W-:Y:S01]  /*4100*/  @!P5 IMAD R141, R141, R153, R164 ;  /* 0x000000998d8dd224 */ /* 0x000fe200078e02a4 */
[----:B------:R-:W-:Y:S04]  /*4110*/  BSSY B1, `(.L_x_138) ;  /* 0x0000006000017945 */ /* 0x000fe80003800000 */
[----:B------:R0:W-:Y:S01]  /*4120*/  @!P5 STG.E.U8 desc[UR36][R158.64+0x69], R141 ;  /* 0x0000698d9e00d986 */ /* 0x0001e2000c101124 */
[----:B------:R-:W-:Y:S05]  /*4130*/  @P2 BRA `(.L_x_139) ;  /* 0x00000000000c2947 */ /* 0x000fea0003800000 */
[----:B--2---:R-:W3:Y:S02]  /*4140*/  LDG.E.U8 R155, desc[UR36][R162.64+0x68] ;  /* 0x00006824a29b7981 */ /* 0x004ee4000c1e1100 */
[----:B---3--:R-:W-:-:S05]  /*4150*/  PRMT R89, R155, 0x8880, RZ ;  /* 0x000088809b597816 */ /* 0x008fca00000000ff */
[----:B------:R-:W-:-:S07]  /*4160*/  IMAD R164, R89, R154, RZ ;  /* 0x0000009a59a47224 */ /* 0x000fce00078e02ff */
.L_x_139:
[----:B------:R-:W-:Y:S05]  /*4170*/  BSYNC B1 ;  /* 0x0000000000017941 */ /* 0x000fea0003800000 */
.L_x_138:
        /* <DEDUP_REMOVED lines=11> */
.L_x_141:
[----:B------:R-:W-:Y:S05]  /*4230*/  BSYNC B1 ;  /* 0x0000000000017941 */ /* 0x000fea0003800000 */
.L_x_140:
[----:B------:R-:W-:Y:S01]  /*4240*/  @!P4 IMAD R143, R143, R153, R164 ;  /* 0x000000998f8fc224 */ /* 0x000fe200078e02a4 */
[----:B------:R-:W-:Y:S04]  /*4250*/  BSSY B1, `(.L_x_142) ;  /* 0x0000006000017945 */ /* 0x000fe80003800000 */
[----:B------:R0:W-:Y:S01]  /*4260*/  @!P4 STG.E.U8 desc[UR36][R8.64+0x69], R143 ;  /* 0x0000698f0800c986 */ /* 0x0001e2000c101124 */
[----:B------:R-:W-:Y:S05]  /*4270*/  @P3 BRA `(.L_x_143) ;  /* 0x00000000000c3947 */ /* 0x000fea0003800000 */
[----:B--2---:R-:W3:Y:S02]  /*4280*/  LDG.E.U8 R155, desc[UR36][R22.64+0x70] ;  /* 0x00007024169b7981 */ /* 0x004ee4000c1e1100 */
[----:B---3--:R-:W-:-:S05]  /*4290*/  PRMT R89, R155, 0x8880, RZ ;  /* 0x000088809b597816 */ /* 0x008fca00000000ff */
[----:B------:R-:W-:-:S07]  /*42a0*/  IMAD R164, R89, R154, RZ ;  /* 0x0000009a59a47224 */ /* 0x000fce00078e02ff */
.L_x_143:
[----:B------:R-:W-:Y:S05]  /*42b0*/  BSYNC B1 ;  /* 0x0000000000017941 */ /* 0x000fea0003800000 */
.L_x_142:
[----:B---3--:R-:W-:Y:S01]  /*42c0*/  @!P3 IMAD R89, R144, R153, R164 ;  /* 0x000000999059b224 */ /* 0x008fe200078e02a4 */
[----:B------:R-:W-:Y:S04]  /*42d0*/  BSSY B1, `(.L_x_144) ;  /* 0x0000006000017945 */ /* 0x000fe80003800000 */
[----:B------:R3:W-:Y:S01]  /*42e0*/  @!P3 STG.E.U8 desc[UR36][R158.64+0x70], R89 ;  /* 0x000070599e00b986 */ /* 0x0007e2000c101124 */
[----:B------:R-:W-:Y:S05]  /*42f0*/  @P5 BRA `(.L_x_145) ;  /* 0x00000000000c5947 */ /* 0x000fea0003800000 */
[----:B--2---:R-:W3:Y:S02]  /*4300*/  LDG.E.U8 R155, desc[UR36][R22.64+0x71] ;  /* 0x00007124169b7981 */ /* 0x004ee4000c1e1100 */
[----:B---3--:R-:W-:-:S05]  /*4310*/  PRMT R89, R155, 0x8880, RZ ;  /* 0x000088809b597816 */ /* 0x008fca00000000ff */
[----:B------:R-:W-:-:S07]  /*4320*/  IMAD R164, R89, R154, RZ ;  /* 0x0000009a59a47224 */ /* 0x000fce00078e02ff */
.L_x_145:
[----:B------:R-:W-:Y:S05]  /*4330*/  BSYNC B1 ;  /* 0x0000000000017941 */ /* 0x000fea0003800000 */
.L_x_144:
[----:B------:R-:W-:Y:S01]  /*4340*/  @!P5 IMAD R145, R145, R153, R164 ;  /* 0x000000999191d224 */ /* 0x000fe200078e02a4 */
[----:B------:R-:W-:Y:S04]  /*4350*/  BSSY B1, `(.L_x_146) ;  /* 0x0000006000017945 */ /* 0x000fe80003800000 */
[----:B------:R0:W-:Y:S01]  /*4360*/  @!P5 STG.E.U8 desc[UR36][R158.64+0x71], R145 ;  /* 0x000071919e00d986 */ /* 0x0001e2000c101124 */
[----:B------:R-:W-:Y:S05]  /*4370*/  @P2 BRA `(.L_x_147) ;  /* 0x00000000000c2947 */ /* 0x000fea0003800000 */
[----:B--2---:R-:W3:Y:S02]  /*4380*/  LDG.E.U8 R155, desc[UR36][R162.64+0x70] ;  /* 0x00007024a29b7981 */ /* 0x004ee4000c1e1100 */
[----:B---3--:R-:W-:-:S05]  /*4390*/  PRMT R89, R155, 0x8880, RZ ;  /* 0x000088809b597816 */ /* 0x008fca00000000ff */
[----:B------:R-:W-:-:S07]  /*43a0*/  IMAD R164, R89, R154, RZ ;  /* 0x0000009a59a47224 */ /* 0x000fce00078e02ff */
.L_x_147:
[----:B------:R-:W-:Y:S05]  /*43b0*/  BSYNC B1 ;  /* 0x0000000000017941 */ /* 0x000fea0003800000 */
.L_x_146:
[----:B------:R-:W-:Y:S01]  /*43c0*/  ISETP.LT.OR P4, PT, R152, 0x72, !P1 ;  /* 0x000000729800780c */ /* 0x000fe20004f81670 */
[----:B---3--:R-:W-:Y:S01]  /*43d0*/  @!P2 IMAD R89, R146, R153, R164 ;  /* 0x000000999259a224 */ /* 0x008fe200078e02a4 */
[----:B------:R-:W-:Y:S01]  /*43e0*/  BSSY B1, `(.L_x_148) ;  /* 0x000000b000017945 */ /* 0x000fe20003800000 */
[----:B------:R-:W-:Y:S02]  /*43f0*/  ISETP.LT.OR P3, PT, R152, 0x79, !P0 ;  /* 0x000000799800780c */ /* 0x000fe40004761670 */
[----:B----4-:R-:W-:Y:S01]  /*4400*/  IADD3 R91, P5, R4, 0x80, RZ ;  /* 0x00000080045b7810 */ /* 0x010fe20007fbe0ff */
[----:B------:R3:W-:Y:S01]  /*4410*/  @!P2 STG.E.U8 desc[UR36][R8.64+0x70], R89 ;  /* 0x000070590800a986 */ /* 0x0007e2000c101124 */
[C---:B------:R-:W-:Y:S02]  /*4420*/  ISETP.LT.OR P2, PT, R152.reuse, 0x79, !P1 ;  /* 0x000000799800780c */ /* 0x040fe40004f41670 */
[C---:B------:R-:W-:Y:S02]  /*4430*/  ISETP.LT.OR P0, PT, R152.reuse, 0x7a, !P0 ;  /* 0x0000007a9800780c */ /* 0x040fe40004701670 */
[----:B------:R-:W-:-:S02]  /*4440*/  ISETP.LT.OR P1, PT, R152, 0x7a, !P1 ;  /* 0x0000007a9800780c */ /* 0x000fc40004f21670 */
[----:B------:R-:W-:Y:S11]  /*4450*/  @P4 BRA `(.L_x_149) ;  /* 0x00000000000c4947 */ /* 0x000ff60003800000 */
[----:B--2---:R-:W3:Y:S02]  /*4460*/  LDG.E.U8 R155, desc[UR36][R162.64+0x71] ;  /* 0x00007124a29b7981 */ /* 0x004ee4000c1e1100 */
[----:B---3--:R-:W-:-:S05]  /*4470*/  PRMT R89, R155, 0x8880, RZ ;  /* 0x000088809b597816 */ /* 0x008fca00000000ff */
[----:B------:R-:W-:-:S07]  /*4480*/  IMAD R164, R89, R154, RZ ;  /* 0x0000009a59a47224 */ /* 0x000fce00078e02ff */
.L_x_149:
[----:B------:R-:W-:Y:S05]  /*4490*/  BSYNC B1 ;  /* 0x0000000000017941 */ /* 0x000fea0003800000 */
.L_x_148:
[----:B------:R-:W-:Y:S01]  /*44a0*/  @!P4 IMAD R147, R147, R153, R164 ;  /* 0x000000999393c224 */ /* 0x000fe200078e02a4 */
[----:B------:R-:W-:Y:S04]  /*44b0*/  BSSY B1, `(.L_x_150) ;  /* 0x0000006000017945 */ /* 0x000fe80003800000 */
[----:B------:R4:W-:Y:S01]  /*44c0*/  @!P4 STG.E.U8 desc[UR36][R8.64+0x71], R147 ;  /* 0x000071930800c986 */ /* 0x0009e2000c101124 */
[----:B------:R-:W-:Y:S05]  /*44d0*/  @P3 BRA `(.L_x_151) ;  /* 0x00000000000c3947 */ /* 0x000fea0003800000 */
[----:B--2---:R-:W3:Y:S02]  /*44e0*/  LDG.E.U8 R155, desc[UR36][R22.64+0x78] ;  /* 0x00007824169b7981 */ /* 0x004ee4000c1e1100 */
[----:B---3--:R-:W-:-:S05]  /*44f0*/  PRMT R89, R155, 0x8880, RZ ;  /* 0x000088809b597816 */ /* 0x008fca00000000ff */
[----:B------:R-:W-:-:S07]  /*4500*/  IMAD R164, R89, R154, RZ ;  /* 0x0000009a59a47224 */ /* 0x000fce00078e02ff */
.L_x_151:
[----:B------:R-:W-:Y:S05]  /*4510*/  BSYNC B1 ;  /* 0x0000000000017941 */ /* 0x000fea0003800000 */
.L_x_150:
[----:B---3--:R-:W-:Y:S01]  /*4520*/  @!P3 IMAD R89, R148, R153, R164 ;  /* 0x000000999459b224 */ /* 0x008fe200078e02a4 */
[----:B------:R-:W-:Y:S01]  /*4530*/  BSSY B1, `(.L_x_152) ;  /* 0x0000007000017945 */ /* 0x000fe20003800000 */
[----:B0-----:R-:W-:-:S03]  /*4540*/  IMAD.X R93, RZ, RZ, R5, P5 ;  /* 0x000000ffff5d7224 */ /* 0x001fc600028e0605 */
[----:B------:R0:W-:Y:S01]  /*4550*/  @!P3 STG.E.U8 desc[UR36][R158.64+0x78], R89 ;  /* 0x000078599e00b986 */ /* 0x0001e2000c101124 */
[----:B------:R-:W-:Y:S05]  /*4560*/  @P0 BRA `(.L_x_153) ;  /* 0x00000000000c0947 */ /* 0x000fea0003800000 */
[----:B--2---:R-:W2:Y:S02]  /*4570*/  LDG.E.U8 R155, desc[UR36][R22.64+0x79] ;  /* 0x00007924169b7981 */ /* 0x004ea4000c1e1100 */
[----:B--2---:R-:W-:-:S05]  /*4580*/  PRMT R5, R155, 0x8880, RZ ;  /* 0x000088809b057816 */ /* 0x004fca00000000ff */
[----:B------:R-:W-:-:S07]  /*4590*/  IMAD R164, R5, R154, RZ ;  /* 0x0000009a05a47224 */ /* 0x000fce00078e02ff */
.L_x_153:
[----:B------:R-:W-:Y:S05]  /*45a0*/  BSYNC B1 ;  /* 0x0000000000017941 */ /* 0x000fea0003800000 */
.L_x_152:
[----:B------:R-:W-:Y:S01]  /*45b0*/  @!P0 IMAD R149, R149, R153, R164 ;  /* 0x0000009995958224 */ /* 0x000fe200078e02a4 */
[----:B------:R-:W-:Y:S01]  /*45c0*/  BSSY B1, `(.L_x_154) ;  /* 0x0000007000017945 */ /* 0x000fe20003800000 */
[----:B------:R-:W-:-:S03]  /*45d0*/  IMAD R4, R93, R156, RZ ;  /* 0x0000009c5d047224 */ /* 0x000fc600078e02ff */
[----:B------:R3:W-:Y:S01]  /*45e0*/  @!P0 STG.E.U8 desc[UR36][R158.64+0x79], R149 ;  /* 0x000079959e008986 */ /* 0x0007e2000c101124 */
[----:B------:R-:W-:Y:S05]  /*45f0*/  @P2 BRA `(.L_x_155) ;  /* 0x00000000000c2947 */ /* 0x000fea0003800000 */
[----:B--2---:R-:W2:Y:S02]  /*4600*/  LDG.E.U8 R155, desc[UR36][R162.64+0x78] ;  /* 0x00007824a29b7981 */ /* 0x004ea4000c1e1100 */
[----:B--2---:R-:W-:-:S05]  /*4610*/  PRMT R5, R155, 0x8880, RZ ;  /* 0x000088809b057816 */ /* 0x004fca00000000ff */
[----:B------:R-:W-:-:S07]  /*4620*/  IMAD R164, R5, R154, RZ ;  /* 0x0000009a05a47224 */ /* 0x000fce00078e02ff */
.L_x_155:
[----:B------:R-:W-:Y:S05]  /*4630*/  BSYNC B1 ;  /* 0x0000000000017941 */ /* 0x000fea0003800000 */
.L_x_154:
[----:B------:R-:W-:Y:S01]  /*4640*/  @!P2 IMAD R5, R150, R153, R164 ;  /* 0x000000999605a224 */ /* 0x000fe200078e02a4 */
[----:B------:R-:W-:Y:S01]  /*4650*/  BSSY B1, `(.L_x_156) ;  /* 0x0000009000017945 */ /* 0x000fe20003800000 */
[C---:B------:R-:W-:Y:S02]  /*4660*/  IMAD R23, R91.reuse, R157, R4 ;  /* 0x0000009d5b177224 */ /* 0x040fe400078e0204 */
[CC--:B------:R-:W-:Y:S01]  /*4670*/  IMAD.WIDE.U32 R160, R91.reuse, R156.reuse, R160 ;  /* 0x0000009c5ba07225 */ /* 0x0c0fe200078e00a0 */
[----:B------:R0:W-:Y:S03]  /*4680*/  @!P2 STG.E.U8 desc[UR36][R8.64+0x78], R5 ;  /* 0x000078050800a986 */ /* 0x0001e6000c101124 */
[----:B------:R-:W-:Y:S01]  /*4690*/  IMAD.WIDE.U32 R156, R91, R156, R20 ;  /* 0x0000009c5b9c7225 */ /* 0x000fe200078e0014 */
[----:B------:R-:W-:Y:S06]  /*46a0*/  @P1 BRA `(.L_x_157) ;  /* 0x00000000000c1947 */ /* 0x000fec0003800000 */
[----:B--2---:R-:W0:Y:S02]  /*46b0*/  LDG.E.U8 R155, desc[UR36][R162.64+0x79] ;  /* 0x00007924a29b7981 */ /* 0x004e24000c1e1100 */
[----:B0-----:R-:W-:-:S05]  /*46c0*/  PRMT R5, R155, 0x8880, RZ ;  /* 0x000088809b057816 */ /* 0x001fca00000000ff */
[----:B------:R-:W-:-:S07]  /*46d0*/  IMAD R164, R5, R154, RZ ;  /* 0x0000009a05a47224 */ /* 0x000fce00078e02ff */
.L_x_157:
[----:B------:R-:W-:Y:S05]  /*46e0*/  BSYNC B1 ;  /* 0x0000000000017941 */ /* 0x000fea0003800000 */
.L_x_156:
[----:B------:R-:W-:Y:S01]  /*46f0*/  @!P1 IMAD R151, R151, R153, R164 ;  /* 0x0000009997979224 */ /* 0x000fe200078e02a4 */
[----:B------:R-:W-:Y:S01]  /*4700*/  ISETP.GE.AND P2, PT, R3, 0x81, PT ;  /* 0x000000810300780c */ /* 0x000fe20003f46270 */
[----:B------:R-:W-:Y:S01]  /*4710*/  BSSY B1, `(.L_x_158) ;  /* 0x000000c000017945 */ /* 0x000fe20003800000 */
[----:B------:R-:W-:Y:S02]  /*4720*/  IADD3 R4, P5, R156, R12, RZ ;  /* 0x0000000c9c047210 */ /* 0x000fe40007fbe0ff */
[----:B------:R1:W-:Y:S01]  /*4730*/  @!P1 STG.E.U8 desc[UR36][R8.64+0x79], R151 ;  /* 0x0000799708009986 */ /* 0x0003e2000c101124 */
[----:B------:R-:W-:Y:S02]  /*4740*/  ISETP.LT.OR P1, PT, R152, 0x1, !P2 ;  /* 0x000000019800780c */ /* 0x000fe40005721670 */
[----:B0-----:R-:W-:Y:S02]  /*4750*/  IADD3.X R5, R13, R157, R23, P5, !PT ;  /* 0x0000009d0d057210 */ /* 0x001fe40002ffe417 */
[----:B------:R-:W-:-:S02]  /*4760*/  ISETP.GE.AND P0, PT, R3, 0x89, PT ;  /* 0x000000890300780c */ /* 0x000fc40003f06270 */
[----:B------:R-:W-:Y:S02]  /*4770*/  IADD3 R12, P4, P3, R14, R12, R160 ;  /* 0x0000000c0e0c7210 */ /* 0x000fe40007b9e0a0 */
[----:B------:R-:W-:-:S05]  /*4780*/  ISETP.LT.OR P5, PT, R152, 0x2, !P2 ;  /* 0x000000029800780c */ /* 0x000fca00057a1670 */
[----:B-1----:R-:W-:Y:S08]  /*4790*/  @P1 BRA `(.L_x_159) ;  /* 0x00000000000c1947 */ /* 0x002ff00003800000 */
[----:B--2---:R-:W2:Y:S02]  /*47a0*/  LDG.E.U8 R155, desc[UR36][R4.64] ;  /* 0x00000024049b7981 */ /* 0x004ea4000c1e1100 */
[----:B--2---:R-:W-:-:S05]  /*47b0*/  PRMT R3, R155, 0x8880, RZ ;  /* 0x000088809b037816 */ /* 0x004fca00000000ff */
[----:B------:R-:W-:-:S07]  /*47c0*/  IMAD R164, R3, R154, RZ ;  /* 0x0000009a03a47224 */ /* 0x000fce00078e02ff */
.L_x_159:
[----:B------:R-:W-:Y:S05]  /*47d0*/  BSYNC B1 ;  /* 0x0000000000017941 */ /* 0x000fea0003800000 */
.L_x_158:
[----:B------:R-:W-:Y:S01]  /*47e0*/  @!P1 IMAD R3, R24, R153, R164 ;  /* 0x0000009918039224 */ /* 0x000fe200078e02a4 */
[----:B------:R-:W-:Y:S01]  /*47f0*/  BSSY B1, `(.L_x_160) ;  /* 0x0000007000017945 */ /* 0x000fe20003800000 */
[----:B------:R-:W-:-:S03]  /*4800*/  IMAD.IADD R160, R23, 0x1, R161 ;  /* 0x0000000117a07824 */ /* 0x000fc600078e02a1 */
[----:B------:R0:W-:Y:S01]  /*4810*/  @!P1 STG.E.U8 desc[UR36][R6.64], R3 ;  /* 0x0000000306009986 */ /* 0x0001e2000c101124 */
[----:B------:R-:W-:Y:S05]  /*4820*/  @P5 BRA `(.L_x_161) ;  /* 0x00000000000c5947 */ /* 0x000fea0003800000 */
[----:B--2---:R-:W0:Y:S02]  /*4830*/  LDG.E.U8 R155, desc[UR36][R4.64+0x1] ;  /* 0x00000124049b7981 */ /* 0x004e24000c1e1100 */
[----:B0-----:R-:W-:-:S05]  /*4840*/  PRMT R3, R155, 0x8880, RZ ;  /* 0x000088809b037816 */ /* 0x001fca00000000ff */
[----:B------:R-:W-:-:S07]  /*4850*/  IMAD R164, R3, R154, RZ ;  /* 0x0000009a03a47224 */ /* 0x000fce00078e02ff */
.L_x_161:
[----:B------:R-:W-:Y:S05]  /*4860*/  BSYNC B1 ;  /* 0x0000000000017941 */ /* 0x000fea0003800000 */
.L_x_160:
[C---:B------:R-:W-:Y:S01]  /*4870*/  ISETP.LT.OR P1, PT, R152.reuse, 0x1, !P0 ;  /* 0x000000019800780c */ /* 0x040fe20004721670 */
[----:B------:R-:W-:Y:S01]  /*4880*/  @!P5 IMAD R25, R25, R153, R164 ;  /* 0x000000991919d224 */ /* 0x000fe200078e02a4 */
[----:B------:R-:W-:Y:S01]  /*4890*/  BSSY B1, `(.L_x_162) ;  /* 0x000000a000017945 */ /* 0x000fe20003800000 */
[----:B------:R-:W-:Y:S02]  /*48a0*/  IADD3.X R13, R21, R13, R160, P4, P3 ;  /* 0x0000000d150d7210 */ /* 0x000fe400027e64a0 */
[C---:B------:R-:W-:Y:S01]  /*48b0*/  ISETP.LT.OR P4, PT, R152.reuse, 0x2, !P0 ;  /* 0x000000029800780c */ /* 0x040fe20004781670 */
[----:B------:R1:W-:Y:S01]  /*48c0*/  @!P5 STG.E.U8 desc[UR36][R6.64+0x1], R25 ;  /* 0x000001190600d986 */ /* 0x0003e2000c101124 */
[C---:B------:R-:W-:Y:S02]  /*48d0*/  ISETP.LT.OR P5, PT, R152.reuse, 0x9, !P2 ;  /* 0x000000099800780c */ /* 0x040fe400057a1670 */
[----:B------:R-:W-:-:S04]  /*48e0*/  ISETP.LT.OR P3, PT, R152, 0xa, !P2 ;  /* 0x0000000a9800780c */ /* 0x000fc80005761670 */
[----:B------:R-:W-:Y:S09]  /*48f0*/  @P1 BRA `(.L_x_163) ;  /* 0x00000000000c1947 */ /* 0x000ff20003800000 */
[----:B--2---:R-:W0:Y:S02]  /*4900*/  LDG.E.U8 R155, desc[UR36][R12.64] ;  /* 0x000000240c9b7981 */ /* 0x004e24000c1e1100 */
[----:B0-----:R-:W-:-:S05]  /*4910*/  PRMT R3, R155, 0x8880, RZ ;  /* 0x000088809b037816 */ /* 0x001fca00000000ff */
[----:B------:R-:W-:-:S07]  /*4920*/  IMAD R164, R3, R154, RZ ;  /* 0x0000009a03a47224 */ /* 0x000fce00078e02ff */
.L_x_163:
[----:B------:R-:W-:Y:S05]  /*4930*/  BSYNC B1 ;  /* 0x0000000000017941 */ /* 0x000fea0003800000 */
.L_x_162:
[----:B0-----:R-:W-:Y:S01]  /*4940*/  @!P1 IMAD R3, R26, R153, R164 ;  /* 0x000000991a039224 */ /* 0x001fe200078e02a4 */
[----:B------:R-:W-:Y:S04]  /*4950*/  BSSY B1, `(.L_x_164) ;  /* 0x0000006000017945 */ /* 0x000fe80003800000 */
[----:B------:R0:W-:Y:S01]  /*4960*/  @!P1 STG.E.U8 desc[UR36][R10.64], R3 ;  /* 0x000000030a009986 */ /* 0x0001e2000c101124 */
[----:B------:R-:W-:Y:S05]  /*4970*/  @P4 BRA `(.L_x_165) ;  /* 0x00000000000c4947 */ /* 0x000fea0003800000 */
[----:B--2---:R-:W0:Y:S02]  /*4980*/  LDG.E.U8 R155, desc[UR36][R12.64+0x1] ;  /* 0x000001240c9b7981 */ /* 0x004e24000c1e1100 */
[----:B0-----:R-:W-:-:S05]  /*4990*/  PRMT R3, R155, 0x8880, RZ ;  /* 0x000088809b037816 */ /* 0x001fca00000000ff */
[----:B------:R-:W-:-:S07]  /*49a0*/  IMAD R164, R3, R154, RZ ;  /* 0x0000009a03a47224 */ /* 0x000fce00078e02ff */
.L_x_165:
[----:B------:R-:W-:Y:S05]  /*49b0*/  BSYNC B1 ;  /* 0x0000000000017941 */ /* 0x000fea0003800000 */
.L_x_164:
[----:B------:R-:W-:Y:S01]  /*49c0*/  @!P4 IMAD R27, R27, R153, R164 ;  /* 0x000000991b1bc224 */ /* 0x000fe200078e02a4 */
[----:B------:R-:W-:Y:S04]  /*49d0*/  BSSY B1, `(.L_x_166) ;  /* 0x0000006000017945 */ /* 0x000fe80003800000 */
[----:B------:R0:W-:Y:S01]  /*49e0*/  @!P4 STG.E.U8 desc[UR36][R10.64+0x1], R27 ;  /* 0x0000011b0a00c986 */ /* 0x0001e2000c101124 */
[----:B------:R-:W-:Y:S05]  /*49f0*/  @P5 BRA `(.L_x_167) ;  /* 0x00000000000c5947 */ /* 0x000fea0003800000 */
[----:B--2---:R-:W0:Y:S02]  /*4a00*/  LDG.E.U8 R155, desc[UR36][R4.64+0x8] ;  /* 0x00000824049b7981 */ /* 0x004e24000c1e1100 */
[----:B0-----:R-:W-:-:S05]  /*4a10*/  PRMT R3, R155, 0x8880, RZ ;  /* 0x000088809b037816 */ /* 0x001fca00000000ff */
[----:B------:R-:W-:-:S07]  /*4a20*/  IMAD R164, R3, R154, RZ ;  /* 0x0000009a03a47224 */ /* 0x000fce00078e02ff */
.L_x_167:
[----:B------:R-:W-:Y:S05]  /*4a30*/  BSYNC B1 ;  /* 0x0000000000017941 */ /* 0x000fea0003800000 */
.L_x_166:
[----:B0-----:R-:W-:Y:S01]  /*4a40*/  @!P5 IMAD R3, R28, R153, R164 ;  /* 0x000000991c03d224 */ /* 0x001fe200078e02a4 */
[----:B------:R-:W-:Y:S04]  /*4a50*/  BSSY B1, `(.L_x_168) ;  /* 0x0000006000017945 */ /* 0x000fe80003800000 */
[----:B------:R0:W-:Y:S01]  /*4a60*/  @!P5 STG.E.U8 desc[UR36][R6.64+0x8], R3 ;  /* 0x000008030600d986 */ /* 0x0001e2000c101124 */
[----:B------:R-:W-:Y:S05]  /*4a70*/  @P3 BRA `(.L_x_169) ;  /* 0x00000000000c3947 */ /* 0x000fea0003800000 */
[----:B--2---:R-:W0:Y:S02]  /*4a80*/  LDG.E.U8 R155, desc[UR36][R4.64+0x9] ;  /* 0x00000924049b7981 */ /* 0x004e24000c1e1100 */
[----:B0-----:R-:W-:-:S05]  /*4a90*/  PRMT R3, R155, 0x8880, RZ ;  /* 0x000088809b037816 */ /* 0x001fca00000000ff */
[----:B------:R-:W-:-:S07]  /*4aa0*/  IMAD R164, R3, R154, RZ ;  /* 0x0000009a03a47224 */ /* 0x000fce00078e02ff */
.L_x_169:
[----:B------:R-:W-:Y:S05]  /*4ab0*/  BSYNC B1 ;  /* 0x0000000000017941 */ /* 0x000fea0003800000 */
.L_x_168:
[C---:B------:R-:W-:Y:S01]  /*4ac0*/  ISETP.LT.OR P5, PT, R152.reuse, 0x9, !P0 ;  /* 0x000000099800780c */ /* 0x040fe200047a1670 */
[----:B------:R-:W-:Y:S01]  /*4ad0*/  @!P3 IMAD R29, R29, R153, R164 ;  /* 0x000000991d1db224 */ /* 0x000fe200078e02a4 */
[----:B------:R-:W-:Y:S01]  /*4ae0*/  BSSY B1, `(.L_x_170) ;  /* 0x0000009000017945 */ /* 0x000fe20003800000 */
[C---:B------:R-:W-:Y:S02]  /*4af0*/  ISETP.LT.OR P4, PT, R152.reuse, 0xa, !P0 ;  /* 0x0000000a9800780c */ /* 0x040fe40004781670 */
[C---:B------:R-:W-:Y:S01]  /*4b00*/  ISETP.LT.OR P1, PT, R152.reuse, 0x12, !P2 ;  /* 0x000000129800780c */ /* 0x040fe20005721670 */
[----:B------:R0:W-:Y:S01]  /*4b10*/  @!P3 STG.E.U8 desc[UR36][R6.64+0x9], R29 ;  /* 0x0000091d0600b986 */ /* 0x0001e2000c101124 */
[----:B------:R-:W-:-:S06]  /*4b20*/  ISETP.LT.OR P3, PT, R152, 0x11, !P2 ;  /* 0x000000119800780c */ /* 0x000fcc0005761670 */
[----:B------:R-:W-:Y:S07]  /*4b30*/  @P5 BRA `(.L_x_171) ;  /* 0x00000000000c5947 */ /* 0x000fee0003800000 */
[----:B--2---:R-:W0:Y:S02]  /*4b40*/  LDG.E.U8 R155, desc[UR36][R12.64+0x8] ;  /* 0x000008240c9b7981 */ /* 0x004e24000c1e1100 */
[----:B0-----:R-:W-:-:S05]  /*4b50*/  PRMT R3, R155, 0x8880, RZ ;  /* 0x000088809b037816 */ /* 0x001fca00000000ff */
[----:B------:R-:W-:-:S07]  /*4b60*/  IMAD R164, R3, R154, RZ ;  /* 0x0000009a03a47224 */ /* 0x000fce00078e02ff */
.L_x_171:
[----:B------:R-:W-:Y:S05]  /*4b70*/  BSYNC B1 ;  /* 0x0000000000017941 */ /* 0x000fea0003800000 */
.L_x_170:
[----:B0-----:R-:W-:Y:S01]  /*4b80*/  @!P5 IMAD R3, R30, R153, R164 ;  /* 0x000000991e03d224 */ /* 0x001fe200078e02a4 */
[----:B------:R-:W-:Y:S04]  /*4b90*/  BSSY B1, `(.L_x_172) ;  /* 0x0000006000017945 */ /* 0x000fe80003800000 */
[----:B------:R0:W-:Y:S01]  /*4ba0*/  @!P5 STG.E.U8 desc[UR36][R10.64+0x8], R3 ;  /* 0x000008030a00d986 */ /* 0x0001e2000c101124 */
[----:B------:R-:W-:Y:S05]  /*4bb0*/  @P4 BRA `(.L_x_173) ;  /* 0x00000000000c4947 */ /* 0x000fea0003800000 */
[----:B--2---:R-:W0:Y:S02]  /*4bc0*/  LDG.E.U8 R155, desc[UR36][R12.64+0x9] ;  /* 0x000009240c9b7981 */ /* 0x004e24000c1e1100 */
[----:B0-----:R-:W-:-:S05]  /*4bd0*/  PRMT R3, R155, 0x8880, RZ ;  /* 0x000088809b037816 */ /* 0x001fca00000000ff */
[----:B------:R-:W-:-:S07]  /*4be0*/  IMAD R164, R3, R154, RZ ;  /* 0x0000009a03a47224 */ /* 0x000fce00078e02ff */
.L_x_173:
[----:B------:R-:W-:Y:S05]  /*4bf0*/  BSYNC B1 ;  /* 0x0000000000017941 */ /* 0x000fea0003800000 */
.L_x_172:
[----:B------:R-:W-:Y:S01]  /*4c00*/  @!P4 IMAD R31, R31, R153, R164 ;  /* 0x000000991f1fc224 */ /* 0x000fe200078e02a4 */
[----:B------:R-:W-:Y:S04]  /*4c10*/  BSSY B1, `(.L_x_174) ;  /* 0x0000006000017945 */ /* 0x000fe80003800000 */
[----:B------:R0:W-:Y:S01]  /*4c20*/  @!P4 STG.E.U8 desc[UR36][R10.64+0x9], R31 ;  /* 0x0000091f0a00c986 */ /* 0x0001e2000c101124 */
[----:B------:R-:W-:Y:S05]  /*4c30*/  @P3 BRA `(.L_x_175) ;  /* 0x00000000000c3947 */ /* 0x000fea0003800000 */
[----:B--2---:R-:W0:Y:S02]  /*4c40*/  LDG.E.U8 R155, desc[UR36][R4.64+0x10] ;  /* 0x00001024049b7981 */ /* 0x004e24000c1e1100 */
[----:B0-----:R-:W-:-:S05]  /*4c50*/  PRMT R3, R155, 0x8880, RZ ;  /* 0x000088809b037816 */ /* 0x001fca00000000ff */
[----:B------:R-:W-:-:S07]  /*4c60*/  IMAD R164, R3, R154, RZ ;  /* 0x0000009a03a47224 */ /* 0x000fce00078e02ff */
.L_x_175:
[----:B------:R-:W-:Y:S05]  /*4c70*/  BSYNC B1 ;  /* 0x0000000000017941 */ /* 0x000fea0003800000 */
.L_x_174:
[----:B0-----:R-:W-:Y:S01]  /*4c80*/  @!P3 IMAD R3, R32, R153, R164 ;  /* 0x000000992003b224 */ /* 0x001fe200078e02a4 */
[----:B------:R-:W-:Y:S04]  /*4c90*/  BSSY B1, `(.L_x_176) ;  /* 0x0000006000017945 */ /* 0x000fe80003800000 */
[----:B------:R0:W-:Y:S01]  /*4ca0*/  @!P3 STG.E.U8 desc[UR36][R6.64+0x10], R3 ;  /* 0x000010030600b986 */ /* 0x0001e2000c101124 */
[----:B------:R-:W-:Y:S05]  /*4cb0*/  @P1 BRA `(.L_x_177) ;  /* 0x00000000000c1947 */ /* 0x000fea0003800000 */
[----:B--2---:R-:W0:Y:S02]  /*4cc0*/  LDG.E.U8 R155, desc[UR36][R4.64+0x11] ;  /* 0x00001124049b7981 */ /* 0x004e24000c1e1100 */
[----:B0-----:R-:W-:-:S05]  /*4cd0*/  PRMT R3, R155, 0x8880, RZ ;  /* 0x000088809b037816 */ /* 0x001fca00000000ff */
[----:B------:R-:W-:-:S07]  /*4ce0*/  IMAD R164, R3, R154, RZ ;  /* 0x0000009a03a47224 */ /* 0x000fce00078e02ff */
.L_x_177:
[----:B------:R-:W-:Y:S05]  /*4cf0*/  BSYNC B1 ;  /* 0x0000000000017941 */ /* 0x000fea0003800000 */
.L_x_176:
        /* <DEDUP_REMOVED lines=11> */
.L_x_179:
[----:B------:R-:W-:Y:S05]  /*4db0*/  BSYNC B1 ;  /* 0x0000000000017941 */ /* 0x000fea0003800000 */
.L_x_178:
[----:B0-----:R-:W-:Y:S01]  /*4dc0*/  @!P4 IMAD R3, R34, R153, R164 ;  /* 0x000000992203c224 */ /* 0x001fe200078e02a4 */
[----:B------:R-:W-:Y:S04]  /*4dd0*/  BSSY B1, `(.L_x_180) ;  /* 0x0000006000017945 */ /* 0x000fe80003800000 */
[----:B------:R0:W-:Y:S01]  /*4de0*/  @!P4 STG.E.U8 desc[UR36][R10.64+0x10], R3 ;  /* 0x000010030a00c986 */ /* 0x0001e2000c101124 */
[----:B------:R-:W-:Y:S05]  /*4df0*/  @P3 BRA `(.L_x_181) ;  /* 0x00000000000c3947 */ /* 0x000fea0003800000 */
[----:B--2---:R-:W0:Y:S02]  /*4e00*/  LDG.E.U8 R155, desc[UR36][R12.64+0x11] ;  /* 0x000011240c9b7981 */ /* 0x004e24000c1e1100 */
[----:B0-----:R-:W-:-:S05]  /*4e10*/  PRMT R3, R155, 0x8880, RZ ;  /* 0x000088809b037816 */ /* 0x001fca00000000ff */
[----:B------:R-:W-:-:S07]  /*4e20*/  IMAD R164, R3, R154, RZ ;  /* 0x0000009a03a47224 */ /* 0x000fce00078e02ff */
.L_x_181:
[----:B------:R-:W-:Y:S05]  /*4e30*/  BSYNC B1 ;  /* 0x0000000000017941 */ /* 0x000fea0003800000 */
.L_x_180:
[----:B------:R-:W-:Y:S01]  /*4e40*/  @!P3 IMAD R35, R35, R153, R164 ;  /* 0x000000992323b224 */ /* 0x000fe200078e02a4 */
[----:B------:R-:W-:Y:S04]  /*4e50*/  BSSY B1, `(.L_x_182) ;  /* 0x0000006000017945 */ /* 0x000fe80003800000 */
[----:B------:R0:W-:Y:S01]  /*4e60*/  @!P3 STG.E.U8 desc[UR36][R10.64+0x11], R35 ;  /* 0x000011230a00b986 */ /* 0x0001e2000c101124 */
[----:B------:R-:W-:Y:S05]  /*4e70*/  @P5 BRA `(.L_x_183) ;  /* 0x00000000000c5947 */ /* 0x000fea0003800000 */
[----:B--2---:R-:W0:Y:S02]  /*4e80*/  LDG.E.U8 R155, desc[UR36][R4.64+0x18] ;  /* 0x00001824049b7981 */ /* 0x004e24000c1e1100 */
[----:B0-----:R-:W-:-:S05]  /*4e90*/  PRMT R3, R155, 0x8880, RZ ;  /* 0x000088809b037816 */ /* 0x001fca00000000ff */
[----:B------:R-:W-:-:S07]  /*4ea0*/  IMAD R164, R3, R154, RZ ;  /* 0x0000009a03a47224 */ /* 0x000fce00078e02ff */
.L_x_183:
[----:B------:R-:W-:Y:S05]  /*4eb0*/  BSYNC B1 ;  /* 0x0000000000017941 */ /* 0x000fea0003800000 */
.L_x_182:
[----:B0-----:R-:W-:Y:S01]  /*4ec0*/  @!P5 IMAD R3, R36, R153, R164 ;  /* 0x000000992403d224 */ /* 0x001fe200078e02a4 */
[----:B------:R-:W-:Y:S04]  /*4ed0*/  BSSY B1, `(.L_x_184) ;  /* 0x0000006000017945 */ /* 0x000fe80003800000 */
[----:B------:R0:W-:Y:S01]  /*4ee0*/  @!P5 STG.E.U8 desc[UR36][R6.64+0x18], R3 ;  /* 0x000018030600d986 */ /* 0x0001e2000c101124 */
[----:B------:R-:W-:Y:S05]  /*4ef0*/  @P1 BRA `(.L_x_185) ;  /* 0x00000000000c1947 */ /* 0x000fea0003800000 */
[----:B--2---:R-:W0:Y:S02]  /*4f00*/  LDG.E.U8 R155, desc[UR36][R4.64+0x19] ;  /* 0x00001924049b7981 */ /* 0x004e24000c1e1100 */
[----:B0-----:R-:W-:-:S05]  /*4f10*/  PRMT R3, R155, 0x8880, RZ ;  /* 0x000088809b037816 */ /* 0x001fca00000000ff */
[----:B------:R-:W-:-:S07]  /*4f20*/  IMAD R164, R3, R154, RZ ;  /* 0x0000009a03a47224 */ /* 0x000fce00078e02ff */
.L_x_185:
[----:B------:R-:W-:Y:S05]  /*4f30*/  BSYNC B1 ;  /* 0x0000000000017941 */ /* 0x000fea0003800000 */
.L_x_184:
        /* <DEDUP_REMOVED lines=11> */
.L_x_187:
[----:B------:R-:W-:Y:S05]  /*4ff0*/  BSYNC B1 ;  /* 0x0000000000017941 */ /* 0x000fea0003800000 */
.L_x_186:
[----:B0-----:R-:W-:Y:S01]  /*5000*/  @!P4 IMAD R3, R38, R153, R164 ;  /* 0x000000992603c224 */ /* 0x001fe200078e02a4 */
[----:B------:R-:W-:Y:S04]  /*5010*/  BSSY B1, `(.L_x_188) ;  /* 0x0000006000017945 */ /* 0x000fe80003800000 */
[----:B------:R0:W-:Y:S01]  /*5020*/  @!P4 STG.E.U8 desc[UR36][R10.64+0x18], R3 ;  /* 0x000018030a00c986 */ /* 0x0001e2000c101124 */
[----:B------:R-:W-:Y:S05]  /*5030*/  @P3 BRA `(.L_x_189) ;  /* 0x00000000000c3947 */ /* 0x000fea0003800000 */
[----:B--2---:R-:W0:Y:S02]  /*5040*/  LDG.E.U8 R155, desc[UR36][R12.64+0x19] ;  /* 0x000019240c9b7981 */ /* 0x004e24000c1e1100 */
[----:B0-----:R-:W-:-:S05]  /*5050*/  PRMT R3, R155, 0x8880, RZ ;  /* 0x000088809b037816 */ /* 0x001fca00000000ff */
[----:B------:R-:W-:-:S07]  /*5060*/  IMAD R164, R3, R154, RZ ;  /* 0x0000009a03a47224 */ /* 0x000fce00078e02ff */
.L_x_189:
[----:B------:R-:W-:Y:S05]  /*5070*/  BSYNC B1 ;  /* 0x0000000000017941 */ /* 0x000fea0003800000 */
.L_x_188:
[----:B------:R-:W-:Y:S01]  /*5080*/  @!P3 IMAD R39, R39, R153, R164 ;  /* 0x000000992727b224 */ /* 0x000fe200078e02a4 */
[----:B------:R-:W-:Y:S04]  /*5090*/  BSSY B1, `(.L_x_190) ;  /* 0x0000006000017945 */ /* 0x000fe80003800000 */
[----:B------:R0:W-:Y:S01]  /*50a0*/  @!P3 STG.E.U8 desc[UR36][R10.64+0x19], R39 ;  /* 0x000019270a00b986 */ /* 0x0001e2000c101124 */
[----:B------:R-:W-:Y:S05]  /*50b0*/  @P5 BRA `(.L_x_191) ;  /* 0x00000000000c5947 */ /* 0x000fea0003800000 */
[----:B--2---:R-:W0:Y:S02]  /*50c0*/  LDG.E.U8 R155, desc[UR36][R4.64+0x20] ;  /* 0x00002024049b7981 */ /* 0x004e24000c1e1100 */
[----:B0-----:R-:W-:-:S05]  /*50d0*/  PRMT R3, R155, 0x8880, RZ ;  /* 0x000088809b037816 */ /* 0x001fca00000000ff */
[----:B------:R-:W-:-:S07]  /*50e0*/  IMAD R164, R3, R154, RZ ;  /* 0x0000009a03a47224 */ /* 0x000fce00078e02ff */
.L_x_191:
[----:B------:R-:W-:Y:S05]  /*50f0*/  BSYNC B1 ;  /* 0x0000000000017941 */ /* 0x000fea0003800000 */
.L_x_190:
[----:B0-----:R-:W-:Y:S01]  /*5100*/  @!P5 IMAD R3, R40, R153, R164 ;  /* 0x000000992803d224 */ /* 0x001fe200078e02a4 */
[----:B------:R-:W-:Y:S04]  /*5110*/  BSSY B1, `(.L_x_192) ;  /* 0x0000006000017945 */ /* 0x000fe80003800000 */
[----:B------:R0:W-:Y:S01]  /*5120*/  @!P5 STG.E.U8 desc[UR36][R6.64+0x20], R3 ;  /* 0x000020030600d986 */ /* 0x0001e2000c101124 */
[----:B------:R-:W-:Y:S05]  /*5130*/  @P1 BRA `(.L_x_193) ;  /* 0x00000000000c1947 */ /* 0x000fea0003800000 */
[----:B--2---:R-:W0:Y:S02]  /*5140*/  LDG.E.U8 R155, desc[UR36][R4.64+0x21] ;  /* 0x00002124049b7981 */ /* 0x004e24000c1e1100 */
[----:B0-----:R-:W-:-:S05]  /*5150*/  PRMT R3, R155, 0x8880, RZ ;  /* 0x000088809b037816 */ /* 0x001fca00000000ff */
[----:B------:R-:W-:-:S07]  /*5160*/  IMAD R164, R3, R154, RZ ;  /* 0x0000009a03a47224 */ /* 0x000fce00078e02ff */
.L_x_193:
[----:B------:R-:W-:Y:S05]  /*5170*/  BSYNC B1 ;  /* 0x0000000000017941 */ /* 0x000fea0003800000 */
.L_x_192:
        /* <DEDUP_REMOVED lines=11> */
.L_x_195:
[----:B------:R-:W-:Y:S05]  /*5230*/  BSYNC B1 ;  /* 0x0000000000017941 */ /* 0x000fea0003800000 */
.L_x_194:
[----:B0-----:R-:W-:Y:S01]  /*5240*/  @!P4 IMAD R3, R42, R153, R164 ;  /* 0x000000992a03c224 */ /* 0x001fe200078e02a4 */
[----:B------:R-:W-:Y:S04]  /*5250*/  BSSY B1, `(.L_x_196) ;  /* 0x0000006000017945 */ /* 0x000fe80003800000 */
[----:B------:R0:W-:Y:S01]  /*5260*/  @!P4 STG.E.U8 desc[UR36][R10.64+0x20], R3 ;  /* 0x000020030a00c986 */ /* 0x0001e2000c101124 */
[----:B------:R-:W-:Y:S05]  /*5270*/  @P3 BRA `(.L_x_197) ;  /* 0x00000000000c3947 */ /* 0x000fea0003800000 */
[----:B--2---:R-:W0:Y:S02]  /*5280*/  LDG.E.U8 R155, desc[UR36][R12.64+0x21] ;  /* 0x000021240c9b7981 */ /* 0x004e24000c1e1100 */
[----:B0-----:R-:W-:-:S05]  /*5290*/  PRMT R3, R155, 0x8880, RZ ;  /* 0x000088809b037816 */ /* 0x001fca00000000ff */
[----:B------:R-:W-:-:S07]  /*52a0*/  IMAD R164, R3, R154, RZ ;  /* 0x0000009a03a47224 */ /* 0x000fce00078e02ff */
.L_x_197:
[----:B------:R-:W-:Y:S05]  /*52b0*/  BSYNC B1 ;  /* 0x0000000000017941 */ /* 0x000fea0003800000 */
.L_x_196:
[----:B------:R-:W-:Y:S01]  /*52c0*/  @!P3 IMAD R43, R43, R153, R164 ;  /* 0x000000992b2bb224 */ /* 0x000fe200078e02a4 */
[----:B------:R-:W-:Y:S04]  /*52d0*/  BSSY B1, `(.L_x_198) ;  /* 0x0000006000017945 */ /* 0x000fe80003800000 */
[----:B------:R0:W-:Y:S01]  /*52e0*/  @!P3 STG.E.U8 desc[UR36][R10.64+0x21], R43 ;  /* 0x0000212b0a00b986 */ /* 0x0001e2000c101124 */
[----:B------:R-:W-:Y:S05]  /*52f0*/  @P5 BRA `(.L_x_199) ;  /* 0x00000000000c5947 */ /* 0x000fea0003800000 */
[----:B--2---:R-:W0:Y:S02]  /*5300*/  LDG.E.U8 R155, desc[UR36][R4.64+0x28] ;  /* 0x00002824049b7981 */ /* 0x004e24000c1e1100 */
[----:B0-----:R-:W-:-:S05]  /*5310*/  PRMT R3, R155, 0x8880, RZ ;  /* 0x000088809b037816 */ /* 0x001fca00000000ff */
[----:B------:R-:W-:-:S07]  /*5320*/  IMAD R164, R3, R154, RZ ;  /* 0x0000009a03a47224 */ /* 0x000fce00078e02ff */
.L_x_199:
[----:B------:R-:W-:Y:S05]  /*5330*/  BSYNC B1 ;  /* 0x0000000000017941 */ /* 0x000fea0003800000 */
.L_x_198:
[----:B0-----:R-:W-:Y:S01]  /*5340*/  @!P5 IMAD R3, R44, R153, R164 ;  /* 0x000000992c03d224 */ /* 0x001fe200078e02a4 */
[----:B------:R-:W-:Y:S04]  /*5350*/  BSSY B1, `(.L_x_200) ;  /* 0x0000006000017945 */ /* 0x000fe80003800000 */
[----:B------:R0:W-:Y:S01]  /*5360*/  @!P5 STG.E.U8 desc[UR36][R6.64+0x28], R3 ;  /* 0x000028030600d986 */ /* 0x0001e2000c101124 */
[----:B------:R-:W-:Y:S05]  /*5370*/  @P1 BRA `(.L_x_201) ;  /* 0x00000000000c1947 */ /* 0x000fea0003800000 */
[----:B--2---:R-:W0:Y:S02]  /*5380*/  LDG.E.U8 R155, desc[UR36][R4.64+0x29] ;  /* 0x00002924049b7981 */ /* 0x004e24000c1e1100 */
[----:B0-----:R-:W-:-:S05]  /*5390*/  PRMT R3, R155, 0x8880, RZ ;  /* 0x000088809b037816 */ /* 0x001fca00000000ff */
[----:B------:R-:W-:-:S07]  /*53a0*/  IMAD R164, R3, R154, RZ ;  /* 0x0000009a03a47224 */ /* 0x000fce00078e02ff */
.L_x_201:
[----:B------:R-:W-:Y:S05]  /*53b0*/  BSYNC B1 ;  /* 0x0000000000017941 */ /* 0x000fea0003800000 */
.L_x_200:
        /* <DEDUP_REMOVED lines=11> */
.L_x_203:
[----:B------:R-:W-:Y:S05]  /*5470*/  BSYNC B1 ;  /* 0x0000000000017941 */ /* 0x000fea0003800000 */
.L_x_202:
[----:B0-----:R-:W-:Y:S01]  /*5480*/  @!P4 IMAD R3, R46, R153, R164 ;  /* 0x000000992e03c224 */ /* 0x001fe200078e02a4 */
[----:B------:R-:W-:Y:S04]  /*5490*/  BSSY B1, `(.L_x_204) ;  /* 0x0000006000017945 */ /* 0x000fe80003800000 */
[----:B------:R0:W-:Y:S01]  /*54a0*/  @!P4 STG.E.U8 desc[UR36][R10.64+0x28], R3 ;  /* 0x000028030a00c986 */ /* 0x0001e2000c101124 */
[----:B------:R-:W-:Y:S05]  /*54b0*/  @P3 BRA `(.L_x_205) ;  /* 0x00000000000c3947 */ /* 0x000fea0003800000 */
[----:B--2---:R-:W0:Y:S02]  /*54c0*/  LDG.E.U8 R155, desc[UR36][R12.64+0x29] ;  /* 0x000029240c9b7981 */ /* 0x004e24000c1e1100 */
[----:B0-----:R-:W-:-:S05]  /*54d0*/  PRMT R3, R155, 0x8880, RZ ;  /* 0x000088809b037816 */ /* 0x001fca00000000ff */
[----:B------:R-:W-:-:S07]  /*54e0*/  IMAD R164, R3, R154, RZ ;  /* 0x0000009a03a47224 */ /* 0x000fce00078e02ff */
.L_x_205:
[----:B------:R-:W-:Y:S05]  /*54f0*/  BSYNC B1 ;  /* 0x0000000000017941 */ /* 0x000fea0003800000 */
.L_x_204:
[----:B------:R-:W-:Y:S01]  /*5500*/  @!P3 IMAD R47, R47, R153, R164 ;  /* 0x000000992f2fb224 */ /* 0x000fe200078e02a4 */
[----:B------:R-:W-:Y:S04]  /*5510*/  BSSY B1, `(.L_x_206) ;  /* 0x0000006000017945 */ /* 0x000fe80003800000 */
[----:B------:R0:W-:Y:S01]  /*5520*/  @!P3 STG.E.U8 desc[UR36][R10.64+0x29], R47 ;  /* 0x0000292f0a00b986 */ /* 0x0001e2000c101124 */
[----:B------:R-:W-:Y:S05]  /*5530*/  @P5 BRA `(.L_x_207) ;  /* 0x00000000000c5947 */ /* 0x000fea0003800000 */
[----:B--2---:R-:W0:Y:S02]  /*5540*/  LDG.E.U8 R155, desc[UR36][R4.64+0x30] ;  /* 0x00003024049b7981 */ /* 0x004e24000c1e1100 */
[----:B0-----:R-:W-:-:S05]  /*5550*/  PRMT R3, R155, 0x8880, RZ ;  /* 0x000088809b037816 */ /* 0x001fca00000000ff */
[----:B------:R-:W-:-:S07]  /*5560*/  IMAD R164, R3, R154, RZ ;  /* 0x0000009a03a47224 */ /* 0x000fce00078e02ff */
.L_x_207:
[----:B------:R-:W-:Y:S05]  /*5570*/  BSYNC B1 ;  /* 0x0000000000017941 */ /* 0x000fea0003800000 */
.L_x_206:
[----:B0-----:R-:W-:Y:S01]  /*5580*/  @!P5 IMAD R3, R48, R153, R164 ;  /* 0x000000993003d224 */ /* 0x001fe200078e02a4 */
[----:B------:R-:W-:Y:S04]  /*5590*/  BSSY B1, `(.L_x_208) ;  /* 0x0000006000017945 */ /* 0x000fe80003800000 */
[----:B------:R0:W-:Y:S01]  /*55a0*/  @!P5 STG.E.U8 desc[UR36][R6.64+0x30], R3 ;  /* 0x000030030600d986 */ /* 0x0001e2000c101124 */
[----:B------:R-:W-:Y:S05]  /*55b0*/  @P1 BRA `(.L_x_209) ;  /* 0x00000000000c1947 */ /* 0x000fea0003800000 */
[----:B--2---:R-:W0:Y:S02]  /*55c0*/  LDG.E.U8 R155, desc[UR36][R4.64+0x31] ;  /* 0x00003124049b7981 */ /* 0x004e24000c1e1100 */
[----:B0-----:R-:W-:-:S05]  /*55d0*/  PRMT R3, R155, 0x8880, RZ ;  /* 0x000088809b037816 */ /* 0x001fca00000000ff */
[----:B------:R-:W-:-:S07]  /*55e0*/  IMAD R164, R3, R154, RZ ;  /* 0x0000009a03a47224 */ /* 0x000fce00078e02ff */
.L_x_209:
[----:B------:R-:W-:Y:S05]  /*55f0*/  BSYNC B1 ;  /* 0x0000000000017941 */ /* 0x000fea0003800000 */
.L_x_208:
        /* <DEDUP_REMOVED lines=11> */
.L_x_211:
[----:B------:R-:W-:Y:S05]  /*56b0*/  BSYNC B1 ;  /* 0x0000000000017941 */ /* 0x000fea0003800000 */
.L_x_210:
[----:B0-----:R-:W-:Y:S01]  /*56c0*/  @!P4 IMAD R3, R50, R153, R164 ;  /* 0x000000993203c224 */ /* 0x001fe200078e02a4 */
[----:B------:R-:W-:Y:S04]  /*56d0*/  BSSY B1, `(.L_x_212) ;  /* 0x0000006000017945 */ /* 0x000fe80003800000 */
[----:B------:R0:W-:Y:S01]  /*56e0*/  @!P4 STG.E.U8 desc[UR36][R10.64+0x30], R3 ;  /* 0x000030030a00c986 */ /* 0x0001e2000c101124 */
[----:B------:R-:W-:Y:S05]  /*56f0*/  @P3 BRA `(.L_x_213) ;  /* 0x00000000000c3947 */ /* 0x000fea0003800000 */
[----:B--2---:R-:W0:Y:S02]  /*5700*/  LDG.E.U8 R155, desc[UR36][R12.64+0x31] ;  /* 0x000031240c9b7981 */ /* 0x004e24000c1e1100 */
[----:B0-----:R-:W-:-:S05]  /*5710*/  PRMT R3, R155, 0x8880, RZ ;  /* 0x000088809b037816 */ /* 0x001fca00000000ff */
[----:B------:R-:W-:-:S07]  /*5720*/  IMAD R164, R3, R154, RZ ;  /* 0x0000009a03a47224 */ /* 0x000fce00078e02ff */
.L_x_213:
[----:B------:R-:W-:Y:S05]  /*5730*/  BSYNC B1 ;  /* 0x0000000000017941 */ /* 0x000fea0003800000 */
.L_x_212:
[----:B------:R-:W-:Y:S01]  /*5740*/  @!P3 IMAD R51, R51, R153, R164 ;  /* 0x000000993333b224 */ /* 0x000fe200078e02a4 */
[----:B------:R-:W-:Y:S04]  /*5750*/  BSSY B1, `(.L_x_214) ;  /* 0x0000006000017945 */ /* 0x000fe80003800000 */
[----:B------:R0:W-:Y:S01]  /*5760*/  @!P3 STG.E.U8 desc[UR36][R10.64+0x31], R51 ;  /* 0x000031330a00b986 */ /* 0x0001e2000c101124 */
[----:B------:R-:W-:Y:S05]  /*5770*/  @P5 BRA `(.L_x_215) ;  /* 0x00000000000c5947 */ /* 0x000fea0003800000 */
[----:B--2---:R-:W0:Y:S02]  /*5780*/  LDG.E.U8 R155, desc[UR36][R4.64+0x38] ;  /* 0x00003824049b7981 */ /* 0x004e24000c1e1100 */
[----:B0-----:R-:W-:-:S05]  /*5790*/  PRMT R3, R155, 0x8880, RZ ;  /* 0x000088809b037816 */ /* 0x001fca00000000ff */
[----:B------:R-:W-:-:S07]  /*57a0*/  IMAD R164, R3, R154, RZ ;  /* 0x0000009a03a47224 */ /* 0x000fce00078e02ff */
.L_x_215:
[----:B------:R-:W-:Y:S05]  /*57b0*/  BSYNC B1 ;  /* 0x0000000000017941 */ /* 0x000fea0003800000 */
.L_x_214:
[----:B0-----:R-:W-:Y:S01]  /*57c0*/  @!P5 IMAD R3, R52, R153, R164 ;  /* 0x000000993403d224 */ /* 0x001fe200078e02a4 */
[----:B------:R-:W-:Y:S04]  /*57d0*/  BSSY B1, `(.L_x_216) ;  /* 0x0000006000017945 */ /* 0x000fe80003800000 */
[----:B------:R0:W-:Y:S01]  /*57e0*/  @!P5 STG.E.U8 desc[UR36][R6.64+0x38], R3 ;  /* 0x000038030600d986 */ /* 0x0001e2000c101124 */
[----:B------:R-:W-:Y:S05]  /*57f0*/  @P1 BRA `(.L_x_217) ;  /* 0x00000000000c1947 */ /* 0x000fea0003800000 */
[----:B--2---:R-:W0:Y:S02]  /*5800*/  LDG.E.U8 R155, desc[UR36][R4.64+0x39] ;  /* 0x00003924049b7981 */ /* 0x004e24000c1e1100 */
[----:B0-----:R-:W-:-:S05]  /*5810*/  PRMT R3, R155, 0x8880, RZ ;  /* 0x000088809b037816 */ /* 0x001fca00000000ff */
[----:B------:R-:W-:-:S07]  /*5820*/  IMAD R164, R3, R154, RZ ;  /* 0x0000009a03a47224 */ /* 0x000fce00078e02ff */
.L_x_217:
[----:B------:R-:W-:Y:S05]  /*5830*/  BSYNC B1 ;  /* 0x0000000000017941 */ /* 0x000fea0003800000 */
.L_x_216:
        /* <DEDUP_REMOVED lines=11> */
.L_x_219:
[----:B------:R-:W-:Y:S05]  /*58f0*/  BSYNC B1 ;  /* 0x0000000000017941 */ /* 0x000fea0003800000 */
.L_x_218:
[----:B0-----:R-:W-:Y:S01]  /*5900*/  @!P4 IMAD R3, R54, R153, R164 ;  /* 0x000000993603c224 */ /* 0x001fe200078e02a4 */
[----:B------:R-:W-:Y:S04]  /*5910*/  BSSY B1, `(.L_x_220) ;  /* 0x0000006000017945 */ /* 0x000fe80003800000 */
[----:B------:R0:W-:Y:S01]  /*5920*/  @!P4 STG.E.U8 desc[UR36][R10.64+0x38], R3 ;  /* 0x000038030a00c986 */ /* 0x0001e2000c101124 */
[----:B------:R-:W-:Y:S05]  /*5930*/  @P3 BRA `(.L_x_221) ;  /* 0x00000000000c3947 */ /* 0x000fea0003800000 */
[----:B--2---:R-:W0:Y:S02]  /*5940*/  LDG.E.U8 R155, desc[UR36][R12.64+0x39] ;  /* 0x000039240c9b7981 */ /* 0x004e24000c1e1100 */
[----:B0-----:R-:W-:-:S05]  /*5950*/  PRMT R3, R155, 0x8880, RZ ;  /* 0x000088809b037816 */ /* 0x001fca00000000ff */
[----:B------:R-:W-:-:S07]  /*5960*/  IMAD R164, R3, R154, RZ ;  /* 0x0000009a03a47224 */ /* 0x000fce00078e02ff */
.L_x_221:
[----:B------:R-:W-:Y:S05]  /*5970*/  BSYNC B1 ;  /* 0x0000000000017941 */ /* 0x000fea0003800000 */
.L_x_220:
[----:B------:R-:W-:Y:S01]  /*5980*/  @!P3 IMAD R55, R55, R153, R164 ;  /* 0x000000993737b224 */ /* 0x000fe200078e02a4 */
[----:B------:R-:W-:Y:S04]  /*5990*/  BSSY B1, `(.L_x_222) ;  /* 0x0000006000017945 */ /* 0x000fe80003800000 */
[----:B------:R0:W-:Y:S01]  /*59a0*/  @!P3 STG.E.U8 desc[UR36][R10.64+0x39], R55 ;  /* 0x000039370a00b986 */ /* 0x0001e2000c101124 */
[----:B------:R-:W-:Y:S05]  /*59b0*/  @P5 BRA `(.L_x_223) ;  /* 0x00000000000c5947 */ /* 0x000fea0003800000 */
[----:B--2---:R-:W0:Y:S02]  /*59c0*/  LDG.E.U8 R155, desc[UR36][R4.64+0x40] ;  /* 0x00004024049b7981 */ /* 0x004e24000c1e1100 */
[----:B0-----:R-:W-:-:S05]  /*59d0*/  PRMT R3, R155, 0x8880, RZ ;  /* 0x000088809b037816 */ /* 0x001fca00000000ff */
[----:B------:R-:W-:-:S07]  /*59e0*/  IMAD R164, R3, R154, RZ ;  /* 0x0000009a03a47224 */ /* 0x000fce00078e02ff */
.L_x_223:
[----:B------:R-:W-:Y:S05]  /*59f0*/  BSYNC B1 ;  /* 0x0000000000017941 */ /* 0x000fea0003800000 */
.L_x_222:
[----:B0-----:R-:W-:Y:S01]  /*5a00*/  @!P5 IMAD R3, R56, R153, R164 ;  /* 0x000000993803d224 */ /* 0x001fe200078e02a4 */
[----:B------:R-:W-:Y:S04]  /*5a10*/  BSSY B1, `(.L_x_224) ;  /* 0x0000006000017945 */ /* 0x000fe80003800000 */
[----:B------:R0:W-:Y:S01]  /*5a20*/  @!P5 STG.E.U8 desc[UR36][R6.64+0x40], R3 ;  /* 0x000040030600d986 */ /* 0x0001e2000c101124 */
[----:B------:R-:W-:Y:S05]  /*5a30*/  @P1 BRA `(.L_x_225) ;  /* 0x00000000000c1947 */ /* 0x000fea0003800000 */
[----:B--2---:R-:W0:Y:S02]  /*5a40*/  LDG.E.U8 R155, desc[UR36][R4.64+0x41] ;  /* 0x00004124049b7981 */ /* 0x004e24000c1e1100 */
[----:B0-----:R-:W-:-:S05]  /*5a50*/  PRMT R3, R155, 0x8880, RZ ;  /* 0x000088809b037816 */ /* 0x001fca00000000ff */
[----:B------:R-:W-:-:S07]  /*5a60*/  IMAD R164, R3, R154, RZ ;  /* 0x0000009a03a47224 */ /* 0x000fce00078e02ff */
.L_x_225:
[----:B------:R-:W-:Y:S05]  /*5a70*/  BSYNC B1 ;  /* 0x0000000000017941 */ /* 0x000fea0003800000 */
.L_x_224:
        /* <DEDUP_REMOVED lines=11> */
.L_x_227:
[----:B------:R-:W-:Y:S05]  /*5b30*/  BSYNC B1 ;  /* 0x0000000000017941 */ /* 0x000fea0003800000 */
.L_x_226:
[----:B0-----:R-:W-:Y:S01]  /*5b40*/  @!P4 IMAD R3, R58, R153, R164 ;  /* 0x000000993a03c224 */ /* 0x001fe200078e02a4 */
[----:B------:R-:W-:Y:S04]  /*5b50*/  BSSY B1, `(.L_x_228) ;  /* 0x0000006000017945 */ /* 0x000fe80003800000 */
[----:B------:R0:W-:Y:S01]  /*5b60*/  @!P4 STG.E.U8 desc[UR36][R10.64+0x40], R3 ;  /* 0x000040030a00c986 */ /* 0x0001e2000c101124 */
[----:B------:R-:W-:Y:S05]  /*5b70*/  @P3 BRA `(.L_x_229) ;  /* 0x00000000000c3947 */ /* 0x000fea0003800000 */
[----:B--2---:R-:W0:Y:S02]  /*5b80*/  LDG.E.U8 R155, desc[UR36][R12.64+0x41] ;  /* 0x000041240c9b7981 */ /* 0x004e24000c1e1100 */
[----:B0-----:R-:W-:-:S05]  /*5b90*/  PRMT R3, R155, 0x8880, RZ ;  /* 0x000088809b037816 */ /* 0x001fca00000000ff */
[----:B------:R-:W-:-:S07]  /*5ba0*/  IMAD R164, R3, R154, RZ ;  /* 0x0000009a03a47224 */ /* 0x000fce00078e02ff */
.L_x_229:
[----:B------:R-:W-:Y:S05]  /*5bb0*/  BSYNC B1 ;  /* 0x0000000000017941 */ /* 0x000fea0003800000 */
.L_x_228:
[----:B------:R-:W-:Y:S01]  /*5bc0*/  @!P3 IMAD R59, R59, R153, R164 ;  /* 0x000000993b3bb224 */ /* 0x000fe200078e02a4 */
[----:B------:R-:W-:Y:S04]  /*5bd0*/  BSSY B1, `(.L_x_230) ;  /* 0x0000006000017945 */ /* 0x000fe80003800000 */
[----:B------:R0:W-:Y:S01]  /*5be0*/  @!P3 STG.E.U8 desc[UR36][R10.64+0x41], R59 ;  /* 0x0000413b0a00b986 */ /* 0x0001e2000c101124 */
[----:B------:R-:W-:Y:S05]  /*5bf0*/  @P5 BRA `(.L_x_231) ;  /* 0x00000000000c5947 */ /* 0x000fea0003800000 */
[----:B--2---:R-:W0:Y:S02]  /*5c00*/  LDG.E.U8 R155, desc[UR36][R4.64+0x48] ;  /* 0x00004824049b7981 */ /* 0x004e24000c1e1100 */
[----:B0-----:R-:W-:-:S05]  /*5c10*/  PRMT R3, R155, 0x8880, RZ ;  /* 0x000088809b037816 */ /* 0x001fca00000000ff */
[----:B------:R-:W-:-:S07]  /*5c20*/  IMAD R164, R3, R154, RZ ;  /* 0x0000009a03a47224 */ /* 0x000fce00078e02ff */
.L_x_231:
[----:B------:R-:W-:Y:S05]  /*5c30*/  BSYNC B1 ;  /* 0x0000000000017941 */ /* 0x000fea0003800000 */
.L_x_230:
[----:B0-----:R-:W-:Y:S01]  /*5c40*/  @!P5 IMAD R3, R60, R153, R164 ;  /* 0x000000993c03d224 */ /* 0x001fe200078e02a4 */
[----:B------:R-:W-:Y:S04]  /*5c50*/  BSSY B1, `(.L_x_232) ;  /* 0x0000006000017945 */ /* 0x000fe80003800000 */
[----:B------:R0:W-:Y:S01]  /*5c60*/  @!P5 STG.E.U8 desc[UR36][R6.64+0x48], R3 ;  /* 0x000048030600d986 */ /* 0x0001e2000c101124 */
[----:B------:R-:W-:Y:S05]  /*5c70*/  @P1 BRA `(.L_x_233) ;  /* 0x00000000000c1947 */ /* 0x000fea0003800000 */
[----:B--2---:R-:W0:Y:S02]  /*5c80*/  LDG.E.U8 R155, desc[UR36][R4.64+0x49] ;  /* 0x00004924049b7981 */ /* 0x004e24000c1e1100 */
[----:B0-----:R-:W-:-:S05]  /*5c90*/  PRMT R3, R155, 0x8880, RZ ;  /* 0x000088809b037816 */ /* 0x001fca00000000ff */
[----:B------:R-:W-:-:S07]  /*5ca0*/  IMAD R164, R3, R154, RZ ;  /* 0x0000009a03a47224 */ /* 0x000fce00078e02ff */
.L_x_233:
[----:B------:R-:W-:Y:S05]  /*5cb0*/  BSYNC B1 ;  /* 0x0000000000017941 */ /* 0x000fea0003800000 */
.L_x_232:
        /* <DEDUP_REMOVED lines=11> */
.L_x_235:
[----:B------:R-:W-:Y:S05]  /*5d70*/  BSYNC B1 ;  /* 0x0000000000017941 */ /* 0x000fea0003800000 */
.L_x_234:
[----:B0-----:R-:W-:Y:S01]  /*5d80*/  @!P4 IMAD R3, R62, R153, R164 ;  /* 0x000000993e03c224 */ /* 0x001fe200078e02a4 */
[----:B------:R-:W-:Y:S04]  /*5d90*/  BSSY B1, `(.L_x_236) ;  /* 0x0000006000017945 */ /* 0x000fe80003800000 */
[----:B------:R0:W-:Y:S01]  /*5da0*/  @!P4 STG.E.U8 desc[UR36][R10.64+0x48], R3 ;  /* 0x000048030a00c986 */ /* 0x0001e2000c101124 */
[----:B------:R-:W-:Y:S05]  /*5db0*/  @P3 BRA `(.L_x_237) ;  /* 0x00000000000c3947 */ /* 0x000fea0003800000 */
[----:B--2---:R-:W0:Y:S02]  /*5dc0*/  LDG.E.U8 R155, desc[UR36][R12.64+0x49] ;  /* 0x000049240c9b7981 */ /* 0x004e24000c1e1100 */
[----:B0-----:R-:W-:-:S05]  /*5dd0*/  PRMT R3, R155, 0x8880, RZ ;  /* 0x000088809b037816 */ /* 0x001fca00000000ff */
[----:B------:R-:W-:-:S07]  /*5de0*/  IMAD R164, R3, R154, RZ ;  /* 0x0000009a03a47224 */ /* 0x000fce00078e02ff */
.L_x_237:
[----:B------:R-:W-:Y:S05]  /*5df0*/  BSYNC B1 ;  /* 0x0000000000017941 */ /* 0x000fea0003800000 */
.L_x_236:
[----:B------:R-:W-:Y:S01]  /*5e00*/  @!P3 IMAD R63, R63, R153, R164 ;  /* 0x000000993f3fb224 */ /* 0x000fe200078e02a4 */
[----:B------:R-:W-:Y:S04]  /*5e10*/  BSSY B1, `(.L_x_238) ;  /* 0x0000006000017945 */ /* 0x000fe80003800000 */
[----:B------:R0:W-:Y:S01]  /*5e20*/  @!P3 STG.E.U8 desc[UR36][R10.64+0x49], R63 ;  /* 0x0000493f0a00b986 */ /* 0x0001e2000c101124 */
[----:B------:R-:W-:Y:S05]  /*5e30*/  @P5 BRA `(.L_x_239) ;  /* 0x00000000000c5947 */ /* 0x000fea0003800000 */
[----:B--2---:R-:W0:Y:S02]  /*5e40*/  LDG.E.U8 R155, desc[UR36][R4.64+0x50] ;  /* 0x00005024049b7981 */ /* 0x004e24000c1e1100 */
[----:B0-----:R-:W-:-:S05]  /*5e50*/  PRMT R3, R155, 0x8880, RZ ;  /* 0x000088809b037816 */ /* 0x001fca00000000ff */
[----:B------:R-:W-:-:S07]  /*5e60*/  IMAD R164, R3, R154, RZ ;  /* 0x0000009a03a47224 */ /* 0x000fce00078e02ff */
.L_x_239:
[----:B------:R-:W-:Y:S05]  /*5e70*/  BSYNC B1 ;  /* 0x0000000000017941 */ /* 0x000fea0003800000 */
.L_x_238:
[----:B0-----:R-:W-:Y:S01]  /*5e80*/  @!P5 IMAD R3, R64, R153, R164 ;  /* 0x000000994003d224 */ /* 0x001fe200078e02a4 */
[----:B------:R-:W-:Y:S04]  /*5e90*/  BSSY B1, `(.L_x_240) ;  /* 0x0000006000017945 */ /* 0x000fe80003800000 */
[----:B------:R0:W-:Y:S01]  /*5ea0*/  @!P5 STG.E.U8 desc[UR36][R6.64+0x50], R3 ;  /* 0x000050030600d986 */ /* 0x0001e2000c101124 */
[----:B------:R-:W-:Y:S05]  /*5eb0*/  @P1 BRA `(.L_x_241) ;  /* 0x00000000000c1947 */ /* 0x000fea0003800000 */
[----:B--2---:R-:W0:Y:S02]  /*5ec0*/  LDG.E.U8 R155, desc[UR36][R4.64+0x51] ;  /* 0x00005124049b7981 */ /* 0x004e24000c1e1100 */
[----:B0-----:R-:W-:-:S05]  /*5ed0*/  PRMT R3, R155, 0x8880, RZ ;  /* 0x000088809b037816 */ /* 0x001fca00000000ff */
[----:B------:R-:W-:-:S07]  /*5ee0*/  IMAD R164, R3, R154, RZ ;  /* 0x0000009a03a47224 */ /* 0x000fce00078e02ff */
.L_x_241:
[----:B------:R-:W-:Y:S05]  /*5ef0*/  BSYNC B1 ;  /* 0x0000000000017941 */ /* 0x000fea0003800000 */
.L_x_240:
        /* <DEDUP_REMOVED lines=11> */
.L_x_243:
[----:B------:R-:W-:Y:S05]  /*5fb0*/  BSYNC B1 ;  /* 0x0000000000017941 */ /* 0x000fea0003800000 */
.L_x_242:
[----:B0-----:R-:W-:Y:S01]  /*5fc0*/  @!P4 IMAD R3, R66, R153, R164 ;  /* 0x000000994203c224 */ /* 0x001fe200078e02a4 */
[----:B------:R-:W-:Y:S04]  /*5fd0*/  BSSY B1, `(.L_x_244) ;  /* 0x0000006000017945 */ /* 0x000fe80003800000 */
[----:B------:R0:W-:Y:S01]  /*5fe0*/  @!P4 STG.E.U8 desc[UR36][R10.64+0x50], R3 ;  /* 0x000050030a00c986 */ /* 0x0001e2000c101124 */
[----:B------:R-:W-:Y:S05]  /*5ff0*/  @P3 BRA `(.L_x_245) ;  /* 0x00000000000c3947 */ /* 0x000fea0003800000 */
[----:B--2---:R-:W0:Y:S02]  /*6000*/  LDG.E.U8 R155, desc[UR36][R12.64+0x51] ;  /* 0x000051240c9b7981 */ /* 0x004e24000c1e1100 */
[----:B0-----:R-:W-:-:S05]  /*6010*/  PRMT R3, R155, 0x8880, RZ ;  /* 0x000088809b037816 */ /* 0x001fca00000000ff */
[----:B------:R-:W-:-:S07]  /*6020*/  IMAD R164, R3, R154, RZ ;  /* 0x0000009a03a47224 */ /* 0x000fce00078e02ff */
.L_x_245:
[----:B------:R-:W-:Y:S05]  /*6030*/  BSYNC B1 ;  /* 0x0000000000017941 */ /* 0x000fea0003800000 */
.L_x_244:
[----:B------:R-:W-:Y:S01]  /*6040*/  @!P3 IMAD R67, R67, R153, R164 ;  /* 0x000000994343b224 */ /* 0x000fe200078e02a4 */
[----:B------:R-:W-:Y:S04]  /*6050*/  BSSY B1, `(.L_x_246) ;  /* 0x0000006000017945 */ /* 0x000fe80003800000 */
[----:B------:R0:W-:Y:S01]  /*6060*/  @!P3 STG.E.U8 desc[UR36][R10.64+0x51], R67 ;  /* 0x000051430a00b986 */ /* 0x0001e2000c101124 */
[----:B------:R-:W-:Y:S05]  /*6070*/  @P5 BRA `(.L_x_247) ;  /* 0x00000000000c5947 */ /* 0x000fea0003800000 */
[----:B--2---:R-:W0:Y:S02]  /*6080*/  LDG.E.U8 R155, desc[UR36][R4.64+0x58] ;  /* 0x00005824049b7981 */ /* 0x004e24000c1e1100 */
[----:B0-----:R-:W-:-:S05]  /*6090*/  PRMT R3, R155, 0x8880, RZ ;  /* 0x000088809b037816 */ /* 0x001fca00000000ff */
[----:B------:R-:W-:-:S07]  /*60a0*/  IMAD R164, R3, R154, RZ ;  /* 0x0000009a03a47224 */ /* 0x000fce00078e02ff */
.L_x_247:
[----:B------:R-:W-:Y:S05]  /*60b0*/  BSYNC B1 ;  /* 0x0000000000017941 */ /* 0x000fea0003800000 */
.L_x_246:
[----:B0-----:R-:W-:Y:S01]  /*60c0*/  @!P5 IMAD R3, R68, R153, R164 ;  /* 0x000000994403d224 */ /* 0x001fe200078e02a4 */
[----:B------:R-:W-:Y:S04]  /*60d0*/  BSSY B1, `(.L_x_248) ;  /* 0x0000006000017945 */ /* 0x000fe80003800000 */
[----:B------:R0:W-:Y:S01]  /*60e0*/  @!P5 STG.E.U8 desc[UR36][R6.64+0x58], R3 ;  /* 0x000058030600d986 */ /* 0x0001e2000c101124 */
[----:B------:R-:W-:Y:S05]  /*60f0*/  @P1 BRA `(.L_x_249) ;  /* 0x00000000000c1947 */ /* 0x000fea0003800000 */
[----:B--2---:R-:W0:Y:S02]  /*6100*/  LDG.E.U8 R155, desc[UR36][R4.64+0x59] ;  /* 0x00005924049b7981 */ /* 0x004e24000c1e1100 */
[----:B0-----:R-:W-:-:S05]  /*6110*/  PRMT R3, R155, 0x8880, RZ ;  /* 0x000088809b037816 */ /* 0x001fca00000000ff */
[----:B------:R-:W-:-:S07]  /*6120*/  IMAD R164, R3, R154, RZ ;  /* 0x0000009a03a47224 */ /* 0x000fce00078e02ff */
.L_x_249:
[----:B------:R-:W-:Y:S05]  /*6130*/  BSYNC B1 ;  /* 0x0000000000017941 */ /* 0x000fea0003800000 */
.L_x_248:
        /* <DEDUP_REMOVED lines=11> */
.L_x_251:
[----:B------:R-:W-:Y:S05]  /*61f0*/  BSYNC B1 ;  /* 0x0000000000017941 */ /* 0x000fea0003800000 */
.L_x_250:
[----:B0-----:R-:W-:Y:S01]  /*6200*/  @!P4 IMAD R3, R70, R153, R164 ;  /* 0x000000994603c224 */ /* 0x001fe200078e02a4 */
[----:B------:R-:W-:Y:S04]  /*6210*/  BSSY B1, `(.L_x_252) ;  /* 0x0000006000017945 */ /* 0x000fe80003800000 */
[----:B------:R0:W-:Y:S01]  /*6220*/  @!P4 STG.E.U8 desc[UR36][R10.64+0x58], R3 ;  /* 0x000058030a00c986 */ /* 0x0001e2000c101124 */
[----:B------:R-:W-:Y:S05]  /*6230*/  @P3 BRA `(.L_x_253) ;  /* 0x00000000000c3947 */ /* 0x000fea0003800000 */
[----:B--2---:R-:W0:Y:S02]  /*6240*/  LDG.E.U8 R155, desc[UR36][R12.64+0x59] ;  /* 0x000059240c9b7981 */ /* 0x004e24000c1e1100 */
[----:B0-----:R-:W-:-:S05]  /*6250*/  PRMT R3, R155, 0x8880, RZ ;  /* 0x000088809b037816 */ /* 0x001fca00000000ff */
[----:B------:R-:W-:-:S07]  /*6260*/  IMAD R164, R3, R154, RZ ;  /* 0x0000009a03a47224 */ /* 0x000fce00078e02ff */
.L_x_253:
[----:B------:R-:W-:Y:S05]  /*6270*/  BSYNC B1 ;  /* 0x0000000000017941 */ /* 0x000fea0003800000 */
.L_x_252:
[----:B------:R-:W-:Y:S01]  /*6280*/  @!P3 IMAD R71, R71, R153, R164 ;  /* 0x000000994747b224 */ /* 0x000fe200078e02a4 */
[----:B------:R-:W-:Y:S04]  /*6290*/  BSSY B1, `(.L_x_254) ;  /* 0x0000006000017945 */ /* 0x000fe80003800000 */
[----:B------:R0:W-:Y:S01]  /*62a0*/  @!P3 STG.E.U8 desc[UR36][R10.64+0x59], R71 ;  /* 0x000059470a00b986 */ /* 0x0001e2000c101124 */
[----:B------:R-:W-:Y:S05]  /*62b0*/  @P5 BRA `(.L_x_255) ;  /* 0x00000000000c5947 */ /* 0x000fea0003800000 */
[----:B--2---:R-:W0:Y:S02]  /*62c0*/  LDG.E.U8 R155, desc[UR36][R4.64+0x60] ;  /* 0x00006024049b7981 */ /* 0x004e24000c1e1100 */
[----:B0-----:R-:W-:-:S05]  /*62d0*/  PRMT R3, R155, 0x8880, RZ ;  /* 0x000088809b037816 */ /* 0x001fca00000000ff */
[----:B------:R-:W-:-:S07]  /*62e0*/  IMAD R164, R3, R154, RZ ;  /* 0x0000009a03a47224 */ /* 0x000fce00078e02ff */
.L_x_255:
[----:B------:R-:W-:Y:S05]  /*62f0*/  BSYNC B1 ;  /* 0x0000000000017941 */ /* 0x000fea0003800000 */
.L_x_254:
[----:B0-----:R-:W-:Y:S01]  /*6300*/  @!P5 IMAD R3, R72, R153, R164 ;  /* 0x000000994803d224 */ /* 0x001fe200078e02a4 */
[----:B------:R-:W-:Y:S04]  /*6310*/  BSSY B1, `(.L_x_256) ;  /* 0x0000006000017945 */ /* 0x000fe80003800000 */
[----:B------:R0:W-:Y:S01]  /*6320*/  @!P5 STG.E.U8 desc[UR36][R6.64+0x60], R3 ;  /* 0x000060030600d986 */ /* 0x0001e2000c101124 */
[----:B------:R-:W-:Y:S05]  /*6330*/  @P1 BRA `(.L_x_257) ;  /* 0x00000000000c1947 */ /* 0x000fea0003800000 */
[----:B--2---:R-:W0:Y:S02]  /*6340*/  LDG.E.U8 R155, desc[UR36][R4.64+0x61] ;  /* 0x00006124049b7981 */ /* 0x004e24000c1e1100 */
[----:B0-----:R-:W-:-:S05]  /*6350*/  PRMT R3, R155, 0x8880, RZ ;  /* 0x000088809b037816 */ /* 0x001fca00000000ff */
[----:B------:R-:W-:-:S07]  /*6360*/  IMAD R164, R3, R154, RZ ;  /* 0x0000009a03a47224 */ /* 0x000fce00078e02ff */
.L_x_257:
[----:B------:R-:W-:Y:S05]  /*6370*/  BSYNC B1 ;  /* 0x0000000000017941 */ /* 0x000fea0003800000 */
.L_x_256:
        /* <DEDUP_REMOVED lines=11> */
.L_x_259:
[----:B------:R-:W-:Y:S05]  /*6430*/  BSYNC B1 ;  /* 0x0000000000017941 */ /* 0x000fea0003800000 */
.L_x_258:
[----:B0-----:R-:W-:Y:S01]  /*6440*/  @!P4 IMAD R3, R74, R153, R164 ;  /* 0x000000994a03c224 */ /* 0x001fe200078e02a4 */
[----:B------:R-:W-:Y:S04]  /*6450*/  BSSY B1, `(.L_x_260) ;  /* 0x0000006000017945 */ /* 0x000fe80003800000 */
[----:B------:R0:W-:Y:S01]  /*6460*/  @!P4 STG.E.U8 desc[UR36][R10.64+0x60], R3 ;  /* 0x000060030a00c986 */ /* 0x0001e2000c101124 */
[----:B------:R-:W-:Y:S05]  /*6470*/  @P3 BRA `(.L_x_261) ;  /* 0x00000000000c3947 */ /* 0x000fea0003800000 */
[----:B--2---:R-:W0:Y:S02]  /*6480*/  LDG.E.U8 R155, desc[UR36][R12.64+0x61] ;  /* 0x000061240c9b7981 */ /* 0x004e24000c1e1100 */
[----:B0-----:R-:W-:-:S05]  /*6490*/  PRMT R3, R155, 0x8880, RZ ;  /* 0x000088809b037816 */ /* 0x001fca00000000ff */
[----:B------:R-:W-:-:S07]  /*64a0*/  IMAD R164, R3, R154, RZ ;  /* 0x0000009a03a47224 */ /* 0x000fce00078e02ff */
.L_x_261:
[----:B------:R-:W-:Y:S05]  /*64b0*/  BSYNC B1 ;  /* 0x0000000000017941 */ /* 0x000fea0003800000 */
.L_x_260:
[----:B------:R-:W-:Y:S01]  /*64c0*/  @!P3 IMAD R75, R75, R153, R164 ;  /* 0x000000994b4bb224 */ /* 0x000fe200078e02a4 */
[----:B------:R-:W-:Y:S04]  /*64d0*/  BSSY B1, `(.L_x_262) ;  /* 0x0000006000017945 */ /* 0x000fe80003800000 */
[----:B------:R0:W-:Y:S01]  /*64e0*/  @!P3 STG.E.U8 desc[UR36][R10.64+0x61], R75 ;  /* 0x0000614b0a00b986 */ /* 0x0001e2000c101124 */
[----:B------:R-:W-:Y:S05]  /*64f0*/  @P5 BRA `(.L_x_263) ;  /* 0x00000000000c5947 */ /* 0x000fea0003800000 */
[----:B--2---:R-:W0:Y:S02]  /*6500*/  LDG.E.U8 R155, desc[UR36][R4.64+0x68] ;  /* 0x00006824049b7981 */ /* 0x004e24000c1e1100 */
[----:B0-----:R-:W-:-:S05]  /*6510*/  PRMT R3, R155, 0x8880, RZ ;  /* 0x000088809b037816 */ /* 0x001fca00000000ff */
[----:B------:R-:W-:-:S07]  /*6520*/  IMAD R164, R3, R154, RZ ;  /* 0x0000009a03a47224 */ /* 0x000fce00078e02ff */
.L_x_263:
[----:B------:R-:W-:Y:S05]  /*6530*/  BSYNC B1 ;  /* 0x0000000000017941 */ /* 0x000fea0003800000 */
.L_x_262:
[----:B0-----:R-:W-:Y:S01]  /*6540*/  @!P5 IMAD R3, R76, R153, R164 ;  /* 0x000000994c03d224 */ /* 0x001fe200078e02a4 */
[----:B------:R-:W-:Y:S04]  /*6550*/  BSSY B1, `(.L_x_264) ;  /* 0x0000006000017945 */ /* 0x000fe80003800000 */
[----:B------:R0:W-:Y:S01]  /*6560*/  @!P5 STG.E.U8 desc[UR36][R6.64+0x68], R3 ;  /* 0x000068030600d986 */ /* 0x0001e2000c101124 */
[----:B------:R-:W-:Y:S05]  /*6570*/  @P1 BRA `(.L_x_265) ;  /* 0x00000000000c1947 */ /* 0x000fea0003800000 */
[----:B--2---:R-:W0:Y:S02]  /*6580*/  LDG.E.U8 R155, desc[UR36][R4.64+0x69] ;  /* 0x00006924049b7981 */ /* 0x004e24000c1e1100 */
[----:B0-----:R-:W-:-:S05]  /*6590*/  PRMT R3, R155, 0x8880, RZ ;  /* 0x000088809b037816 */ /* 0x001fca00000000ff */
[----:B------:R-:W-:-:S07]  /*65a0*/  IMAD R164, R3, R154, RZ ;  /* 0x0000009a03a47224 */ /* 0x000fce00078e02ff */
.L_x_265:
[----:B------:R-:W-:Y:S05]  /*65b0*/  BSYNC B1 ;  /* 0x0000000000017941 */ /* 0x000fea0003800000 */
.L_x_264:
        /* <DEDUP_REMOVED lines=11> */
.L_x_267:
[----:B------:R-:W-:Y:S05]  /*6670*/  BSYNC B1 ;  /* 0x0000000000017941 */ /* 0x000fea0003800000 */
.L_x_266:
[----:B0-----:R-:W-:Y:S01]  /*6680*/  @!P4 IMAD R3, R78, R153, R164 ;  /* 0x000000994e03c224 */ /* 0x001fe200078e02a4 */
[----:B------:R-:W-:Y:S04]  /*6690*/  BSSY B1, `(.L_x_268) ;  /* 0x0000006000017945 */ /* 0x000fe80003800000 */
[----:B------:R0:W-:Y:S01]  /*66a0*/  @!P4 STG.E.U8 desc[UR36][R10.64+0x68], R3 ;  /* 0x000068030a00c986 */ /* 0x0001e2000c101124 */
[----:B------:R-:W-:Y:S05]  /*66b0*/  @P3 BRA `(.L_x_269) ;  /* 0x00000000000c3947 */ /* 0x000fea0003800000 */
[----:B--2---:R-:W0:Y:S02]  /*66c0*/  LDG.E.U8 R155, desc[UR36][R12.64+0x69] ;  /* 0x000069240c9b7981 */ /* 0x004e24000c1e1100 */
[----:B0-----:R-:W-:-:S05]  /*66d0*/  PRMT R3, R155, 0x8880, RZ ;  /* 0x000088809b037816 */ /* 0x001fca00000000ff */
[----:B------:R-:W-:-:S07]  /*66e0*/  IMAD R164, R3, R154, RZ ;  /* 0x0000009a03a47224 */ /* 0x000fce00078e02ff */
.L_x_269:
[----:B------:R-:W-:Y:S05]  /*66f0*/  BSYNC B1 ;  /* 0x0000000000017941 */ /* 0x000fea0003800000 */
.L_x_268:
[----:B------:R-:W-:Y:S01]  /*6700*/  @!P3 IMAD R79, R79, R153, R164 ;  /* 0x000000994f4fb224 */ /* 0x000fe200078e02a4 */
[----:B------:R-:W-:Y:S04]  /*6710*/  BSSY B1, `(.L_x_270) ;  /* 0x0000006000017945 */ /* 0x000fe80003800000 */
[----:B------:R0:W-:Y:S01]  /*6720*/  @!P3 STG.E.U8 desc[UR36][R10.64+0x69], R79 ;  /* 0x0000694f0a00b986 */ /* 0x0001e2000c101124 */
[----:B------:R-:W-:Y:S05]  /*6730*/  @P5 BRA `(.L_x_271) ;  /* 0x00000000000c5947 */ /* 0x000fea0003800000 */
[----:B--2---:R-:W0:Y:S02]  /*6740*/  LDG.E.U8 R155, desc[UR36][R4.64+0x70] ;  /* 0x00007024049b7981 */ /* 0x004e24000c1e1100 */
[----:B0-----:R-:W-:-:S05]  /*6750*/  PRMT R3, R155, 0x8880, RZ ;  /* 0x000088809b037816 */ /* 0x001fca00000000ff */
[----:B------:R-:W-:-:S07]  /*6760*/  IMAD R164, R3, R154, RZ ;  /* 0x0000009a03a47224 */ /* 0x000fce00078e02ff */
.L_x_271:
[----:B------:R-:W-:Y:S05]  /*6770*/  BSYNC B1 ;  /* 0x0000000000017941 */ /* 0x000fea0003800000 */
.L_x_270:
[----:B0-----:R-:W-:Y:S01]  /*6780*/  @!P5 IMAD R3, R80, R153, R164 ;  /* 0x000000995003d224 */ /* 0x001fe200078e02a4 */
[----:B------:R-:W-:Y:S04]  /*6790*/  BSSY B1, `(.L_x_272) ;  /* 0x0000006000017945 */ /* 0x000fe80003800000 */
[----:B------:R0:W-:Y:S01]  /*67a0*/  @!P5 STG.E.U8 desc[UR36][R6.64+0x70], R3 ;  /* 0x000070030600d986 */ /* 0x0001e2000c101124 */
[----:B------:R-:W-:Y:S05]  /*67b0*/  @P1 BRA `(.L_x_273) ;  /* 0x00000000000c1947 */ /* 0x000fea0003800000 */
[----:B--2---:R-:W0:Y:S02]  /*67c0*/  LDG.E.U8 R155, desc[UR36][R4.64+0x71] ;  /* 0x00007124049b7981 */ /* 0x004e24000c1e1100 */
[----:B0-----:R-:W-:-:S05]  /*67d0*/  PRMT R3, R155, 0x8880, RZ ;  /* 0x000088809b037816 */ /* 0x001fca00000000ff */
[----:B------:R-:W-:-:S07]  /*67e0*/  IMAD R164, R3, R154, RZ ;  /* 0x0000009a03a47224 */ /* 0x000fce00078e02ff */
.L_x_273:
[----:B------:R-:W-:Y:S05]  /*67f0*/  BSYNC B1 ;  /* 0x0000000000017941 */ /* 0x000fea0003800000 */
.L_x_272:
[C---:B------:R-:W-:Y:S01]  /*6800*/  ISETP.LT.OR P4, PT, R152.reuse, 0x71, !P0 ;  /* 0x000000719800780c */ /* 0x040fe20004781670 */
[----:B------:R-:W-:Y:S01]  /*6810*/  @!P1 IMAD R81, R81, R153, R164 ;  /* 0x0000009951519224 */ /* 0x000fe200078e02a4 */
[----:B------:R-:W-:Y:S01]  /*6820*/  BSSY B1, `(.L_x_274) ;  /* 0x000000a000017945 */ /* 0x000fe20003800000 */
[C---:B------:R-:W-:Y:S02]  /*6830*/  ISETP.LT.OR P3, PT, R152.reuse, 0x72, !P0 ;  /* 0x000000729800780c */ /* 0x040fe40004761670 */
        /* <DEDUP_REMOVED lines=8> */
.L_x_275:
[----:B------:R-:W-:Y:S05]  /*68c0*/  BSYNC B1 ;  /* 0x0000000000017941 */ /* 0x000fea0003800000 */
.L_x_274:
[----:B0-----:R-:W-:Y:S01]  /*68d0*/  @!P4 IMAD R3, R82, R153, R164 ;  /* 0x000000995203c224 */ /* 0x001fe200078e02a4 */
[----:B------:R-:W-:Y:S04]  /*68e0*/  BSSY B1, `(.L_x_276) ;  /* 0x0000006000017945 */ /* 0x000fe80003800000 */
[----:B------:R0:W-:Y:S01]  /*68f0*/  @!P4 STG.E.U8 desc[UR36][R10.64+0x70], R3 ;  /* 0x000070030a00c986 */ /* 0x0001e2000c101124 */
[----:B------:R-:W-:Y:S05]  /*6900*/  @P3 BRA `(.L_x_277) ;  /* 0x00000000000c3947 */ /* 0x000fea0003800000 */
[----:B--2---:R-:W0:Y:S02]  /*6910*/  LDG.E.U8 R155, desc[UR36][R12.64+0x71] ;  /* 0x000071240c9b7981 */ /* 0x004e24000c1e1100 */
[----:B0-----:R-:W-:-:S05]  /*6920*/  PRMT R3, R155, 0x8880, RZ ;  /* 0x000088809b037816 */ /* 0x001fca00000000ff */
[----:B------:R-:W-:-:S07]  /*6930*/  IMAD R164, R3, R154, RZ ;  /* 0x0000009a03a47224 */ /* 0x000fce00078e02ff */
.L_x_277:
[----:B------:R-:W-:Y:S05]  /*6940*/  BSYNC B1 ;  /* 0x0000000000017941 */ /* 0x000fea0003800000 */
.L_x_276:
[----:B------:R-:W-:Y:S01]  /*6950*/  @!P3 IMAD R83, R83, R153, R164 ;  /* 0x000000995353b224 */ /* 0x000fe200078e02a4 */
[----:B------:R-:W-:Y:S04]  /*6960*/  BSSY B1, `(.L_x_278) ;  /* 0x0000006000017945 */ /* 0x000fe80003800000 */
[----:B------:R0:W-:Y:S01]  /*6970*/  @!P3 STG.E.U8 desc[UR36][R10.64+0x71], R83 ;  /* 0x000071530a00b986 */ /* 0x0001e2000c101124 */
[----:B------:R-:W-:Y:S05]  /*6980*/  @P1 BRA `(.L_x_279) ;  /* 0x00000000000c1947 */ /* 0x000fea0003800000 */
[----:B--2---:R-:W0:Y:S02]  /*6990*/  LDG.E.U8 R155, desc[UR36][R4.64+0x78] ;  /* 0x00007824049b7981 */ /* 0x004e24000c1e1100 */
[----:B0-----:R-:W-:-:S05]  /*69a0*/  PRMT R3, R155, 0x8880, RZ ;  /* 0x000088809b037816 */ /* 0x001fca00000000ff */
[----:B------:R-:W-:-:S07]  /*69b0*/  IMAD R164, R3, R154, RZ ;  /* 0x0000009a03a47224 */ /* 0x000fce00078e02ff */
.L_x_279:
[----:B------:R-:W-:Y:S05]  /*69c0*/  BSYNC B1 ;  /* 0x0000000000017941 */ /* 0x000fea0003800000 */
.L_x_278:
[----:B0-----:R-:W-:Y:S01]  /*69d0*/  @!P1 IMAD R3, R84, R153, R164 ;  /* 0x0000009954039224 */ /* 0x001fe200078e02a4 */
[----:B------:R-:W-:Y:S04]  /*69e0*/  BSSY B1, `(.L_x_280) ;  /* 0x0000006000017945 */ /* 0x000fe80003800000 */
[----:B------:R0:W-:Y:S01]  /*69f0*/  @!P1 STG.E.U8 desc[UR36][R6.64+0x78], R3 ;  /* 0x0000780306009986 */ /* 0x0001e2000c101124 */
[----:B------:R-:W-:Y:S05]  /*6a00*/  @P2 BRA `(.L_x_281) ;  /* 0x00000000000c2947 */ /* 0x000fea0003800000 */
[----:B--2---:R-:W0:Y:S02]  /*6a10*/  LDG.E.U8 R155, desc[UR36][R4.64+0x79] ;  /* 0x00007924049b7981 */ /* 0x004e24000c1e1100 */
[----:B0-----:R-:W-:-:S05]  /*6a20*/  PRMT R3, R155, 0x8880, RZ ;  /* 0x000088809b037816 */ /* 0x001fca00000000ff */
[----:B------:R-:W-:-:S07]  /*6a30*/  IMAD R164, R3, R154, RZ ;  /* 0x0000009a03a47224 */ /* 0x000fce00078e02ff */
.L_x_281:
[----:B------:R-:W-:Y:S05]  /*6a40*/  BSYNC B1 ;  /* 0x0000000000017941 */ /* 0x000fea0003800000 */
.L_x_280:
[----:B------:R-:W-:Y:S01]  /*6a50*/  @!P2 IMAD R85, R85, R153, R164 ;  /* 0x000000995555a224 */ /* 0x000fe200078e02a4 */
[----:B------:R-:W-:Y:S04]  /*6a60*/  BSSY B1, `(.L_x_282) ;  /* 0x0000006000017945 */ /* 0x000fe80003800000 */
[----:B------:R0:W-:Y:S01]  /*6a70*/  @!P2 STG.E.U8 desc[UR36][R6.64+0x79], R85 ;  /* 0x000079550600a986 */ /* 0x0001e2000c101124 */
[----:B------:R-:W-:Y:S05]  /*6a80*/  @P5 BRA `(.L_x_283) ;  /* 0x00000000000c5947 */ /* 0x000fea0003800000 */
[----:B--2---:R-:W0:Y:S02]  /*6a90*/  LDG.E.U8 R155, desc[UR36][R12.64+0x78] ;  /* 0x000078240c9b7981 */ /* 0x004e24000c1e1100 */
[----:B0-----:R-:W-:-:S05]  /*6aa0*/  PRMT R3, R155, 0x8880, RZ ;  /* 0x000088809b037816 */ /* 0x001fca00000000ff */
[----:B------:R-:W-:-:S07]  /*6ab0*/  IMAD R164, R3, R154, RZ ;  /* 0x0000009a03a47224 */ /* 0x000fce00078e02ff */
.L_x_283:
[----:B------:R-:W-:Y:S05]  /*6ac0*/  BSYNC B1 ;  /* 0x0000000000017941 */ /* 0x000fea0003800000 */
.L_x_282:
[----:B0-----:R-:W-:Y:S01]  /*6ad0*/  @!P5 IMAD R3, R86, R153, R164 ;  /* 0x000000995603d224 */ /* 0x001fe200078e02a4 */
[----:B------:R-:W-:Y:S01]  /*6ae0*/  ISETP.LT.OR P0, PT, R152, 0x7a, !P0 ;  /* 0x0000007a9800780c */ /* 0x000fe20004701670 */
[----:B------:R-:W-:Y:S03]  /*6af0*/  BSSY B1, `(.L_x_284) ;  /* 0x0000006000017945 */ /* 0x000fe60003800000 */
[----:B------:R0:W-:Y:S09]  /*6b00*/  @!P5 STG.E.U8 desc[UR36][R10.64+0x78], R3 ;  /* 0x000078030a00d986 */ /* 0x0001f2000c101124 */
[----:B------:R-:W-:Y:S05]  /*6b10*/  @P0 BRA `(.L_x_285) ;  /* 0x00000000000c0947 */ /* 0x000fea0003800000 */
[----:B--2---:R-:W0:Y:S02]  /*6b20*/  LDG.E.U8 R155, desc[UR36][R12.64+0x79] ;  /* 0x000079240c9b7981 */ /* 0x004e24000c1e1100 */
[----:B0-----:R-:W-:-:S05]  /*6b30*/  PRMT R3, R155, 0x8880, RZ ;  /* 0x000088809b037816 */ /* 0x001fca00000000ff */
[----:B------:R-:W-:-:S07]  /*6b40*/  IMAD R164, R3, R154, RZ ;  /* 0x0000009a03a47224 */ /* 0x000fce00078e02ff */
.L_x_285:
[----:B------:R-:W-:Y:S05]  /*6b50*/  BSYNC B1 ;  /* 0x0000000000017941 */ /* 0x000fea0003800000 */
.L_x_284:
[----:B------:R-:W-:Y:S01]  /*6b60*/  IMAD R87, R87, R153, R164 ;  /* 0x0000009957577224 */ /* 0x000fe200078e02a4 */
[----:B------:R-:W-:Y:S06]  /*6b70*/  @P0 BRA `(.L_x_286) ;  /* 0x0000001800180947 */ /* 0x000fec0003800000 */
[----:B------:R0:W-:Y:S01]  /*6b80*/  STG.E.U8 desc[UR36][R10.64+0x79], R87 ;  /* 0x000079570a007986 */ /* 0x0001e2000c101124 */
[----:B------:R-:W-:Y:S05]  /*6b90*/  BRA `(.L_x_286) ;  /* 0x0000001800107947 */ /* 0x000fea0003800000 */
.L_x_29:
[C---:B------:R-:W-:Y:S02]  /*6ba0*/  ISETP.GE.AND P2, PT, R3.reuse, 0x1, PT ;  /* 0x000000010300780c */ /* 0x040fe40003f46270 */
[----:B------:R-:W-:Y:S02]  /*6bb0*/  ISETP.GE.AND P0, PT, R3, 0x9, PT ;  /* 0x000000090300780c */ /* 0x000fe40003f06270 */
[C---:B------:R-:W-:Y:S02]  /*6bc0*/  ISETP.LT.OR P3, PT, R152.reuse, 0x1, !P2 ;  /* 0x000000019800780c */ /* 0x040fe40005761670 */
[C---:B------:R-:W-:Y:S02]  /*6bd0*/  ISETP.LT.OR P5, PT, R152.reuse, 0x2, !P2 ;  /* 0x000000029800780c */ /* 0x040fe400057a1670 */
[C---:B------:R-:W-:Y:S02]  /*6be0*/  ISETP.LT.OR P1, PT, R152.reuse, 0x1, !P0 ;  /* 0x000000019800780c */ /* 0x040fe40004721670 */
[----:B------:R-:W-:-:S07]  /*6bf0*/  ISETP.LT.OR P4, PT, R152, 0x2, !P0 ;  /* 0x000000029800780c */ /* 0x000fce0004781670 */
[-C--:B------:R-:W-:Y:S02]  /*6c00*/  @!P3 IMAD R5, R88, R153.reuse, RZ ;  /* 0x000000995805b224 */ /* 0x080fe400078e02ff */
[-C--:B------:R-:W-:Y:S02]  /*6c10*/  @!P5 IMAD R89, R89, R153.reuse, RZ ;  /* 0x000000995959d224 */ /* 0x080fe400078e02ff */
[-C--:B------:R-:W-:Y:S01]  /*6c20*/  @!P1 IMAD R13, R90, R153.reuse, RZ ;  /* 0x000000995a0d9224 */ /* 0x080fe200078e02ff */
[----:B------:R0:W-:Y:S01]  /*6c30*/  @!P3 STG.E.U8 desc[UR36][R158.64], R5 ;  /* 0x000000059e00b986 */ /* 0x0001e2000c101124 */
[C---:B------:R-:W-:Y:S01]  /*6c40*/  ISETP.LT.OR P3, PT, R152.reuse, 0x9, !P2 ;  /* 0x000000099800780c */ /* 0x040fe20005761670 */
[----:B------:R-:W-:Y:S02]  /*6c50*/  @!P4 IMAD R91, R91, R153, RZ ;  /* 0x000000995b5bc224 */ /* 0x000fe400078e02ff */
[----:B------:R-:W-:Y:S01]  /*6c60*/  @!P5 STG.E.U8 desc[UR36][R158.64+0x1], R89 ;  /* 0x000001599e00d986 */ /* 0x000fe2000c101124 */
[----:B------:R-:W-:-:S03]  /*6c70*/  ISETP.LT.OR P5, PT, R152, 0xa, !P2 ;  /* 0x0000000a9800780c */ /* 0x000fc600057a1670 */
[----:B------:R1:W-:Y:S01]  /*6c80*/  @!P1 STG.E.U8 desc[UR36][R8.64], R13 ;  /* 0x0000000d08009986 */ /* 0x0003e2000c101124 */
[----:B------:R-:W-:-:S03]  /*6c90*/  ISETP.LT.OR P1, PT, R152, 0x9, !P0 ;  /* 0x000000099800780c */ /* 0x000fc60004721670 */
[----:B------:R-:W-:Y:S01]  /*6ca0*/  @!P4 STG.E.U8 desc[UR36][R8.64+0x1], R91 ;  /* 0x0000015b0800c986 */ /* 0x000fe2000c101124 */
[----:B------:R-:W-:Y:S01]  /*6cb0*/  ISETP.LT.OR P4, PT, R152, 0xa, !P0 ;  /* 0x0000000a9800780c */ /* 0x000fe20004781670 */
[----:B------:R-:W-:-:S04]  /*6cc0*/  @!P3 IMAD R15, R92, R153, RZ ;  /* 0x000000995c0fb224 */ /* 0x000fc800078e02ff */
[-C--:B------:R-:W-:Y:S01]  /*6cd0*/  @!P5 IMAD R93, R93, R153.reuse, RZ ;  /* 0x000000995d5dd224 */ /* 0x080fe200078e02ff */
[----:B------:R3:W-:Y:S01]  /*6ce0*/  @!P3 STG.E.U8 desc[UR36][R158.64+0x8], R15 ;  /* 0x0000080f9e00b986 */ /* 0x0007e2000c101124 */
[----:B------:R-:W-:Y:S02]  /*6cf0*/  ISETP.LT.OR P3, PT, R152, 0x11, !P2 ;  /* 0x000000119800780c */ /* 0x000fe40005761670 */
[-C--:B0-----:R-:W-:Y:S01]  /*6d00*/  @!P1 IMAD R5, R94, R153.reuse, RZ ;  /* 0x000000995e059224 */ /* 0x081fe200078e02ff */
[----:B------:R-:W-:Y:S01]  /*6d10*/  @!P5 STG.E.U8 desc[UR36][R158.64+0x9], R93 ;  /* 0x0000095d9e00d986 */ /* 0x000fe2000c101124 */
[C---:B------:R-:W-:Y:S02]  /*6d20*/  ISETP.LT.OR P5, PT, R152.reuse, 0x12, !P2 ;  /* 0x000000129800780c */ /* 0x040fe400057a1670 */
[----:B------:R-:W-:Y:S01]  /*6d30*/  @!P4 IMAD R95, R95, R153, RZ ;  /* 0x000000995f5fc224 */ /* 0x000fe200078e02ff */
[----:B------:R0:W-:Y:S01]  /*6d40*/  @!P1 STG.E.U8 desc[UR36][R8.64+0x8], R5 ;  /* 0x0000080508009986 */ /* 0x0001e2000c101124 */
[----:B------:R-:W-:-:S03]  /*6d50*/  ISETP.LT.OR P1, PT, R152, 0x11, !P0 ;  /* 0x000000119800780c */ /* 0x000fc60004721670 */
[----:B------:R-:W-:Y:S01]  /*6d60*/  @!P4 STG.E.U8 desc[UR36][R8.64+0x9], R95 ;  /* 0x0000095f0800c986 */ /* 0x000fe2000c101124 */
[----:B------:R-:W-:Y:S01]  /*6d70*/  ISETP.LT.OR P4, PT, R152, 0x12, !P0 ;  /* 0x000000129800780c */ /* 0x000fe20004781670 */
[----:B-1----:R-:W-:-:S04]  /*6d80*/  @!P3 IMAD R13, R96, R153, RZ ;  /* 0x00000099600db224 */ /* 0x002fc800078e02ff */
[-C--:B------:R-:W-:Y:S01]  /*6d90*/  @!P5 IMAD R97, R97, R153.reuse, RZ ;  /* 0x000000996161d224 */ /* 0x080fe200078e02ff */
[----:B------:R1:W-:Y:S01]  /*6da0*/  @!P3 STG.E.U8 desc[UR36][R158.64+0x10], R13 ;  /* 0x0000100d9e00b986 */ /* 0x0003e2000c101124 */
[----:B------:R-:W-:Y:S02]  /*6db0*/  ISETP.LT.OR P3, PT, R152, 0x19, !P2 ;  /* 0x000000199800780c */ /* 0x000fe40005761670 */
[-C--:B---3--:R-:W-:Y:S01]  /*6dc0*/  @!P1 IMAD R15, R98, R153.reuse, RZ ;  /* 0x00000099620f9224 */ /* 0x088fe200078e02ff */
[----:B------:R-:W-:Y:S01]  /*6dd0*/  @!P5 STG.E.U8 desc[UR36][R158.64+0x11], R97 ;  /* 0x000011619e00d986 */ /* 0x000fe2000c101124 */
[C---:B------:R-:W-:Y:S02]  /*6de0*/  ISETP.LT.OR P5, PT, R152.reuse, 0x1a, !P2 ;  /* 0x0000001a9800780c */ /* 0x040fe400057a1670 */
[----:B------:R-:W-:Y:S01]  /*6df0*/  @!P4 IMAD R99, R99, R153, RZ ;  /* 0x000000996363c224 */ /* 0x000fe200078e02ff */
[----:B------:R3:W-:Y:S01]  /*6e00*/  @!P1 STG.E.U8 desc[UR36][R8.64+0x10], R15 ;  /* 0x0000100f08009986 */ /* 0x0007e2000c101124 */
[----:B------:R-:W-:-:S03]  /*6e10*/  ISETP.LT.OR P1, PT, R152, 0x19, !P0 ;  /* 0x000000199800780c */ /* 0x000fc60004721670 */
[----:B------:R-:W-:Y:S01]  /*6e20*/  @!P4 STG.E.U8 desc[UR36][R8.64+0x11], R99 ;  /* 0x000011630800c986 */ /* 0x000fe2000c101124 */
[----:B------:R-:W-:Y:S01]  /*6e30*/  ISETP.LT.OR P4, PT, R152, 0x1a, !P0 ;  /* 0x0000001a9800780c */ /* 0x000fe20004781670 */
[----:B0-----:R-:W-:-:S04]  /*6e40*/  @!P3 IMAD R5, R100, R153, RZ ;  /* 0x000000996405b224 */ /* 0x001fc800078e02ff */
[-C--:B------:R-:W-:Y:S01]  /*6e50*/  @!P5 IMAD R101, R101, R153.reuse, RZ ;  /* 0x000000996565d224 */ /* 0x080fe200078e02ff */
[----:B------:R0:W-:Y:S01]  /*6e60*/  @!P3 STG.E.U8 desc[UR36][R158.64+0x18], R5 ;  /* 0x000018059e00b986 */ /* 0x0001e2000c101124 */
[----:B------:R-:W-:Y:S02]  /*6e70*/  ISETP.LT.OR P3, PT, R152, 0x21, !P2 ;  /* 0x000000219800780c */ /* 0x000fe40005761670 */
[-C--:B-1----:R-:W-:Y:S01]  /*6e80*/  @!P1 IMAD R13, R102, R153.reuse, RZ ;  /* 0x00000099660d9224 */ /* 0x082fe200078e02ff */
[----:B------:R-:W-:Y:S01]  /*6e90*/  @!P5 STG.E.U8 desc[UR36][R158.64+0x19], R101 ;  /* 0x000019659e00d986 */ /* 0x000fe2000c101124 */
[C---:B------:R-:W-:Y:S02]  /*6ea0*/  ISETP.LT.OR P5, PT, R152.reuse, 0x22, !P2 ;  /* 0x000000229800780c */ /* 0x040fe400057a1670 */
[----:B------:R-:W-:Y:S01]  /*6eb0*/  @!P4 IMAD R103, R103, R153, RZ ;  /* 0x000000996767c224 */ /* 0x000fe200078e02ff */
[----:B------:R1:W-:Y:S01]  /*6ec0*/  @!P1 STG.E.U8 desc[UR36][R8.64+0x18], R13 ;  /* 0x0000180d08009986 */ /* 0x0003e2000c101124 */
[----:B------:R-:W-:-:S03]  /*6ed0*/  ISETP.LT.OR P1, PT, R152, 0x21, !P0 ;  /* 0x000000219800780c */ /* 0x000fc60004721670 */
[----:B------:R-:W-:Y:S01]  /*6ee0*/  @!P4 STG.E.U8 desc[UR36][R8.64+0x19], R103 ;  /* 0x000019670800c986 */ /* 0x000fe2000c101124 */
[----:B------:R-:W-:Y:S01]  /*6ef0*/  ISETP.LT.OR P4, PT, R152, 0x22, !P0 ;  /* 0x000000229800780c */ /* 0x000fe20004781670 */
[----:B---3--:R-:W-:-:S04]  /*6f00*/  @!P3 IMAD R15, R104, R153, RZ ;  /* 0x00000099680fb224 */ /* 0x008fc800078e02ff */
        /* <DEDUP_REMOVED lines=124> */
[C---:B------:R-:W-:Y:S01]  /*76d0*/  ISETP.LT.OR P2, PT, R152.reuse, 0x7a, !P2 ;  /* 0x0000007a9800780c */ /* 0x040fe20005741670 */
[----:B------:R-:W-:Y:S01]  /*76e0*/  @!P5 STG.E.U8 desc[UR36][R158.64+0x71], R145 ;  /* 0x000071919e00d986 */ /* 0x000fe2000c101124 */
[C---:B------:R-:W-:Y:S01]  /*76f0*/  ISETP.LT.OR P5, PT, R152.reuse, 0x79, !P0 ;  /* 0x000000799800780c */ /* 0x040fe200047a1670 */
[----:B------:R-:W-:Y:S01]  /*7700*/  @!P4 IMAD R147, R147, R153, RZ ;  /* 0x000000999393c224 */ /* 0x000fe200078e02ff */
[----:B------:R-:W-:Y:S01]  /*7710*/  ISETP.LT.OR P0, PT, R152, 0x7a, !P0 ;  /* 0x0000007a9800780c */ /* 0x000fe20004701670 */
[----:B------:R-:W-:Y:S01]  /*7720*/  @!P1 STG.E.U8 desc[UR36][R8.64+0x70], R15 ;  /* 0x0000700f08009986 */ /* 0x000fe2000c101124 */
[----:B------:R-:W-:-:S03]  /*7730*/  ISETP.GE.AND P1, PT, R3, 0x81, PT ;  /* 0x000000810300780c */ /* 0x000fc60003f26270 */
[----:B------:R-:W-:Y:S01]  /*7740*/  @!P4 STG.E.U8 desc[UR36][R8.64+0x71], R147 ;  /* 0x000071930800c986 */ /* 0x000fe2000c101124 */
[-C--:B0-----:R-:W-:Y:S01]  /*7750*/  @!P3 IMAD R5, R148, R153.reuse, RZ ;  /* 0x000000999405b224 */ /* 0x081fe200078e02ff */
[C---:B------:R-:W-:Y:S02]  /*7760*/  ISETP.LT.OR P4, PT, R152.reuse, 0x1, !P1 ;  /* 0x000000019800780c */ /* 0x040fe40004f81670 */
[-C--:B------:R-:W-:Y:S02]  /*7770*/  @!P2 IMAD R149, R149, R153.reuse, RZ ;  /* 0x000000999595a224 */ /* 0x080fe400078e02ff */
[----:B------:R0:W-:Y:S01]  /*7780*/  @!P3 STG.E.U8 desc[UR36][R158.64+0x78], R5 ;  /* 0x000078059e00b986 */ /* 0x0001e2000c101124 */
[----:B------:R-:W-:Y:S01]  /*7790*/  ISETP.LT.OR P3, PT, R152, 0x2, !P1 ;  /* 0x000000029800780c */ /* 0x000fe20004f61670 */
[-C--:B-1----:R-:W-:Y:S02]  /*77a0*/  @!P5 IMAD R13, R150, R153.reuse, RZ ;  /* 0x00000099960dd224 */ /* 0x082fe400078e02ff */
[----:B------:R-:W-:Y:S01]  /*77b0*/  @!P2 STG.E.U8 desc[UR36][R158.64+0x79], R149 ;  /* 0x000079959e00a986 */ /* 0x000fe2000c101124 */
[----:B------:R-:W-:Y:S01]  /*77c0*/  ISETP.GE.AND P2, PT, R3, 0x89, PT ;  /* 0x000000890300780c */ /* 0x000fe20003f46270 */
[----:B------:R-:W-:-:S02]  /*77d0*/  @!P0 IMAD R151, R151, R153, RZ ;  /* 0x0000009997978224 */ /* 0x000fc400078e02ff */
[----:B------:R1:W-:Y:S01]  /*77e0*/  @!P5 STG.E.U8 desc[UR36][R8.64+0x78], R13 ;  /* 0x0000780d0800d986 */ /* 0x0003e2000c101124 */
[-C--:B------:R-:W-:Y:S01]  /*77f0*/  @!P4 IMAD R3, R24, R153.reuse, RZ ;  /* 0x000000991803c224 */ /* 0x080fe200078e02ff */
[C---:B------:R-:W-:Y:S02]  /*7800*/  ISETP.LT.OR P5, PT, R152.reuse, 0x1, !P2 ;  /* 0x000000019800780c */ /* 0x040fe400057a1670 */
[----:B------:R-:W-:Y:S01]  /*7810*/  @!P0 STG.E.U8 desc[UR36][R8.64+0x79], R151 ;  /* 0x0000799708008986 */ /* 0x000fe2000c101124 */
[C---:B------:R-:W-:Y:S01]  /*7820*/  ISETP.LT.OR P0, PT, R152.reuse, 0x2, !P2 ;  /* 0x000000029800780c */ /* 0x040fe20005701670 */
[----:B------:R-:W-:Y:S02]  /*7830*/  @!P3 IMAD R25, R25, R153, RZ ;  /* 0x000000991919b224 */ /* 0x000fe400078e02ff */
[----:B------:R3:W-:Y:S01]  /*7840*/  @!P4 STG.E.U8 desc[UR36][R6.64], R3 ;  /* 0x000000030600c986 */ /* 0x0007e2000c101124 */
[----:B------:R-:W-:-:S03]  /*7850*/  ISETP.LT.OR P4, PT, R152, 0x9, !P1 ;  /* 0x000000099800780c */ /* 0x000fc60004f81670 */
[----:B------:R-:W-:Y:S01]  /*7860*/  @!P3 STG.E.U8 desc[UR36][R6.64+0x1], R25 ;  /* 0x000001190600b986 */ /* 0x000fe2000c101124 */
[----:B------:R-:W-:Y:S02]  /*7870*/  ISETP.LT.OR P3, PT, R152, 0xa, !P1 ;  /* 0x0000000a9800780c */ /* 0x000fe40004f61670 */
[----:B0-----:R-:W-:-:S03]  /*7880*/  @!P5 IMAD R5, R26, R153, RZ ;  /* 0x000000991a05d224 */ /* 0x001fc600078e02ff */
[-C--:B------:R-:W-:Y:S02]  /*7890*/  @!P0 IMAD R27, R27, R153.reuse, RZ ;  /* 0x000000991b1b8224 */ /* 0x080fe400078e02ff */
[----:B------:R0:W-:Y:S01]  /*78a0*/  @!P5 STG.E.U8 desc[UR36][R10.64], R5 ;  /* 0x000000050a00d986 */ /* 0x0001e2000c101124 */
[----:B------:R-:W-:Y:S01]  /*78b0*/  ISETP.LT.OR P5, PT, R152, 0x9, !P2 ;  /* 0x000000099800780c */ /* 0x000fe200057a1670 */
[-C--:B-1----:R-:W-:Y:S02]  /*78c0*/  @!P4 IMAD R13, R28, R153.reuse, RZ ;  /* 0x000000991c0dc224 */ /* 0x082fe400078e02ff */
[----:B------:R-:W-:Y:S01]  /*78d0*/  @!P0 STG.E.U8 desc[UR36][R10.64+0x1], R27 ;  /* 0x0000011b0a008986 */ /* 0x000fe2000c101124 */
[C---:B------:R-:W-:Y:S01]  /*78e0*/  ISETP.LT.OR P0, PT, R152.reuse, 0xa, !P2 ;  /* 0x0000000a9800780c */ /* 0x040fe20005701670 */
[----:B------:R-:W-:Y:S02]  /*78f0*/  @!P3 IMAD R29, R29, R153, RZ ;  /* 0x000000991d1db224 */ /* 0x000fe400078e02ff */
[----:B------:R-:W-:Y:S01]  /*7900*/  @!P4 STG.E.U8 desc[UR36][R6.64+0x8], R13 ;  /* 0x0000080d0600c986 */ /* 0x000fe2000c101124 */
        /* <DEDUP_REMOVED lines=11> */
[----:B------:R-:W-:Y:S01]  /*79c0*/  @!P4 STG.E.U8 desc[UR36][R6.64+0x10], R5 ;  /* 0x000010050600c986 */ /* 0x000fe2000c101124 */
[----:B------:R-:W-:-:S03]  /*79d0*/  ISETP.LT.OR P4, PT, R152, 0x19, !P1 ;  /* 0x000000199800780c */ /* 0x000fc60004f81670 */
[----:B------:R-:W-:Y:S01]  /*79e0*/  @!P3 STG.E.U8 desc[UR36][R6.64+0x11], R33 ;  /* 0x000011210600b986 */ /* 0x000fe2000c101124 */
[----:B------:R-:W-:Y:S01]  /*79f0*/  ISETP.LT.OR P3, PT, R152, 0x1a, !P1 ;  /* 0x0000001a9800780c */ /* 0x000fe20004f61670 */
[----:B-1----:R-:W-:-:S04]  /*7a00*/  @!P5 IMAD R3, R34, R153, RZ ;  /* 0x000000992203d224 */ /* 0x002fc800078e02ff */
[-C--:B------:R-:W-:Y:S01]  /*7a10*/  @!P0 IMAD R35, R35, R153.reuse, RZ ;  /* 0x0000009923238224 */ /* 0x080fe200078e02ff */
[----:B------:R0:W-:Y:S01]  /*7a20*/  @!P5 STG.E.U8 desc[UR36][R10.64+0x10], R3 ;  /* 0x000010030a00d986 */ /* 0x0001e2000c101124 */
[----:B------:R-:W-:Y:S02]  /*7a30*/  ISETP.LT.OR P5, PT, R152, 0x19, !P2 ;  /* 0x000000199800780c */ /* 0x000fe400057a1670 */
[-C--:B------:R-:W-:Y:S01]  /*7a40*/  @!P4 IMAD R9, R36, R153.reuse, RZ ;  /* 0x000000992409c224 */ /* 0x080fe200078e02ff */
[----:B------:R-:W-:Y:S01]  /*7a50*/  @!P0 STG.E.U8 desc[UR36][R10.64+0x11], R35 ;  /* 0x000011230a008986 */ /* 0x000fe2000c101124 */
[C---:B------:R-:W-:Y:S02]  /*7a60*/  ISETP.LT.OR P0, PT, R152.reuse, 0x1a, !P2 ;  /* 0x0000001a9800780c */ /* 0x040fe40005701670 */
[----:B------:R-:W-:Y:S01]  /*7a70*/  @!P3 IMAD R37, R37, R153, RZ ;  /* 0x000000992525b224 */ /* 0x000fe200078e02ff */
[----:B------:R-:W-:Y:S01]  /*7a80*/  @!P4 STG.E.U8 desc[UR36][R6.64+0x18], R9 ;  /* 0x000018090600c986 */ /* 0x000fe2000c101124 */
[----:B------:R-:W-:-:S03]  /*7a90*/  ISETP.LT.OR P4, PT, R152, 0x21, !P1 ;  /* 0x000000219800780c */ /* 0x000fc60004f81670 */
[----:B------:R-:W-:Y:S01]  /*7aa0*/  @!P3 STG.E.U8 desc[UR36][R6.64+0x19], R37 ;  /* 0x000019250600b986 */ /* 0x000fe2000c101124 */
[----:B------:R-:W-:Y:S01]  /*7ab0*/  ISETP.LT.OR P3, PT, R152, 0x22, !P1 ;  /* 0x000000229800780c */ /* 0x000fe20004f61670 */
[----:B0-----:R-:W-:-:S04]  /*7ac0*/  @!P5 IMAD R3, R38, R153, RZ ;  /* 0x000000992603d224 */ /* 0x001fc800078e02ff */
        /* <DEDUP_REMOVED lines=120> */
[----:B------:R-:W-:-:S04]  /*8250*/  @!P0 IMAD R5, R78, R153, RZ ;  /* 0x000000994e058224 */ /* 0x000fc800078e02ff */
[-C--:B------:R-:W-:Y:S01]  /*8260*/  @!P4 IMAD R79, R79, R153.reuse, RZ ;  /* 0x000000994f4fc224 */ /* 0x080fe200078e02ff */
[----:B------:R1:W-:Y:S01]  /*8270*/  @!P0 STG.E.U8 desc[UR36][R10.64+0x68], R5 ;  /* 0x000068050a008986 */ /* 0x0003e2000c101124 */
[C---:B------:R-:W-:Y:S02]  /*8280*/  ISETP.LT.OR P0, PT, R152.reuse, 0x71, !P2 ;  /* 0x000000719800780c */ /* 0x040fe40005701670 */
[----:B------:R-:W-:Y:S01]  /*8290*/  @!P3 IMAD R81, R81, R153, RZ ;  /* 0x000000995151b224 */ /* 0x000fe200078e02ff */
[----:B------:R-:W-:Y:S01]  /*82a0*/  @!P4 STG.E.U8 desc[UR36][R10.64+0x69], R79 ;  /* 0x0000694f0a00c986 */ /* 0x000fe2000c101124 */
[----:B------:R-:W-:-:S03]  /*82b0*/  ISETP.LT.OR P4, PT, R152, 0x72, !P2 ;  /* 0x000000729800780c */ /* 0x000fc60005781670 */
[----:B------:R-:W-:Y:S01]  /*82c0*/  @!P3 STG.E.U8 desc[UR36][R6.64+0x71], R81 ;  /* 0x000071510600b986 */ /* 0x000fe2000c101124 */
[C---:B------:R-:W-:Y:S02]  /*82d0*/  ISETP.LT.OR P3, PT, R152.reuse, 0x79, !P1 ;  /* 0x000000799800780c */ /* 0x040fe40004f61670 */
[C---:B------:R-:W-:Y:S01]  /*82e0*/  ISETP.LT.OR P1, PT, R152.reuse, 0x7a, !P1 ;  /* 0x0000007a9800780c */ /* 0x040fe20004f21670 */
[----:B------:R3:W-:Y:S01]  /*82f0*/  @!P5 STG.E.U8 desc[UR36][R6.64+0x70], R9 ;  /* 0x000070090600d986 */ /* 0x0007e2000c101124 */
[----:B------:R-:W-:Y:S01]  /*8300*/  ISETP.LT.OR P5, PT, R152, 0x79, !P2 ;  /* 0x000000799800780c */ /* 0x000fe200057a1670 */
[----:B0-----:R-:W-:Y:S01]  /*8310*/  @!P0 IMAD R3, R82, R153, RZ ;  /* 0x0000009952038224 */ /* 0x001fe200078e02ff */
[----:B------:R-:W-:-:S03]  /*8320*/  ISETP.LT.OR P2, PT, R152, 0x7a, !P2 ;  /* 0x0000007a9800780c */ /* 0x000fc60005741670 */
[-C--:B------:R-:W-:Y:S01]  /*8330*/  @!P4 IMAD R83, R83, R153.reuse, RZ ;  /* 0x000000995353c224 */ /* 0x080fe200078e02ff */
[----:B------:R0:W-:Y:S03]  /*8340*/  @!P0 STG.E.U8 desc[UR36][R10.64+0x70], R3 ;  /* 0x000070030a008986 */ /* 0x0001e6000c101124 */
[-C--:B-1----:R-:W-:Y:S01]  /*8350*/  @!P3 IMAD R5, R84, R153.reuse, RZ ;  /* 0x000000995405b224 */ /* 0x082fe200078e02ff */
[----:B------:R0:W-:Y:S01]  /*8360*/  @!P4 STG.E.U8 desc[UR36][R10.64+0x71], R83 ;  /* 0x000071530a00c986 */ /* 0x0001e2000c101124 */
[-C--:B------:R-:W-:Y:S02]  /*8370*/  @!P1 IMAD R85, R85, R153.reuse, RZ ;  /* 0x0000009955559224 */ /* 0x080fe400078e02ff */
[-C--:B---3--:R-:W-:Y:S01]  /*8380*/  @!P5 IMAD R9, R86, R153.reuse, RZ ;  /* 0x000000995609d224 */ /* 0x088fe200078e02ff */
[----:B------:R0:W-:Y:S01]  /*8390*/  @!P3 STG.E.U8 desc[UR36][R6.64+0x78], R5 ;  /* 0x000078050600b986 */ /* 0x0001e2000c101124 */
[----:B------:R-:W-:-:S03]  /*83a0*/  @!P2 IMAD R87, R87, R153, RZ ;  /* 0x000000995757a224 */ /* 0x000fc600078e02ff */
[----:B------:R0:W-:Y:S04]  /*83b0*/  @!P1 STG.E.U8 desc[UR36][R6.64+0x79], R85 ;  /* 0x0000795506009986 */ /* 0x0001e8000c101124 */
[----:B------:R0:W-:Y:S04]  /*83c0*/  @!P5 STG.E.U8 desc[UR36][R10.64+0x78], R9 ;  /* 0x000078090a00d986 */ /* 0x0001e8000c101124 */
[----:B------:R0:W-:Y:S02]  /*83d0*/  @!P2 STG.E.U8 desc[UR36][R10.64+0x79], R87 ;  /* 0x000079570a00a986 */ /* 0x0001e4000c101124 */
.L_x_286:
[----:B------:R-:W-:Y:S05]  /*83e0*/  BSYNC B0 ;  /* 0x0000000000007941 */ /* 0x000fea0003800000 */
.L_x_28:
[----:B------:R-:W-:Y:S01]  /*83f0*/  ULDC UR4, c[0x0][0xc] ;  /* 0x0000030000047ab9 */ /* 0x000fe20000000800 */
[----:B------:R-:W-:Y:S01]  /*8400*/  ULDC UR5, c[0x0][0x10] ;  /* 0x0000040000057ab9 */ /* 0x000fe20000000800 */
[----:B0-----:R-:W0:Y:S01]  /*8410*/  LDC R3, c[0x0][0x14] ;  /* 0x00000500ff037b82 */ /* 0x001e220000000800 */
[----:B------:R-:W-:Y:S01]  /*8420*/  UIMAD.WIDE.U32 UR4, UR4, UR5, URZ ;  /* 0x00000005040472a5 */ /* 0x000fe2000f8e003f */
[----:B------:R-:W-:Y:S02]  /*8430*/  IMAD.MOV.U32 R152, RZ, RZ, -0x1 ;  /* 0xffffffffff987424 */ /* 0x000fe400078e00ff */
[----:B------:R-:W-:-:S03]  /*8440*/  IMAD.MOV.U32 R22, RZ, RZ, -0x1 ;  /* 0xffffffffff167424 */ /* 0x000fc600078e00ff */
[----:B0-----:R-:W-:-:S04]  /*8450*/  IMAD.WIDE.U32 R16, R3, UR4, R16 ;  /* 0x0000000403107c25 */ /* 0x001fc8000f8e0010 */
[----:B------:R-:W-:Y:S01]  /*8460*/  IMAD R3, R3, UR5, RZ ;  /* 0x0000000503037c24 */ /* 0x000fe2000f8e02ff */
[----:B------:R-:W-:Y:S02]  /*8470*/  ULDC.64 UR4, c[0x0][0x650] ;  /* 0x0001940000047ab9 */ /* 0x000fe40000000a00 */
[----:B------:R-:W-:Y:S01]  /*8480*/  ISETP.GE.U32.AND P0, PT, R16, UR4, PT ;  /* 0x0000000410007c0c */ /* 0x000fe2000bf06070 */
[--C-:B------:R-:W-:Y:S01]  /*8490*/  IMAD.IADD R17, R17, 0x1, R3.reuse ;  /* 0x0000000111117824 */ /* 0x100fe200078e0203 */
[----:B------:R-:W-:-:S04]  /*84a0*/  PRMT R3, RZ, 0x7610, R3 ;  /* 0x00007610ff037816 */ /* 0x000fc80000000003 */
[----:B------:R-:W-:-:S13]  /*84b0*/  ISETP.GE.U32.AND.EX P0, PT, R17, UR5, PT, P0 ;  /* 0x0000000511007c0c */ /* 0x000fda000bf06100 */
[----:B------:R-:W-:Y:S05]  /*84c0*/  @P0 BRA `(.L_x_287) ;  /* 0x0000000400640947 */ /* 0x000fea0003800000 */
[----:B------:R-:W0:Y:S01]  /*84d0*/  S2R R12, SR_CTAID.X ;  /* 0x00000000000c7919 */ /* 0x000e220000002500 */
[----:B------:R-:W1:Y:S01]  /*84e0*/  LDC.64 R10, c[0x0][0x628] ;  /* 0x00018a00ff0a7b82 */ /* 0x000e620000000a00 */
[----:B------:R-:W-:Y:S01]  /*84f0*/  ULDC UR4, c[0x0][0x150] ;  /* 0x0000540000047ab9 */ /* 0x000fe20000000800 */
[----:B----4-:R-:W-:Y:S01]  /*8500*/  IMAD.MOV.U32 R8, RZ, RZ, R16 ;  /* 0x000000ffff087224 */ /* 0x010fe200078e0010 */
[----:B------:R-:W4:Y:S01]  /*8510*/  S2R R23, SR_CTAID.Y ;  /* 0x0000000000177919 */ /* 0x000f220000002600 */
[----:B------:R-:W-:-:S04]  /*8520*/  IMAD.MOV.U32 R9, RZ, RZ, R17 ;  /* 0x000000ffff097224 */ /* 0x000fc800078e0011 */
[----:B------:R-:W2:Y:S08]  /*8530*/  LDC R21, c[0x0][0x144] ;  /* 0x00005100ff157b82 */ /* 0x000eb00000000800 */
[----:B------:R-:W2:Y:S08]  /*8540*/  LDC R0, c[0x0][0x630] ;  /* 0x00018c00ff007b82 */ /* 0x000eb00000000800 */
[----:B------:R-:W2:Y:S01]  /*8550*/  LDC.64 R14, c[0x0][0x620] ;  /* 0x00018800ff0e7b82 */ /* 0x000ea20000000a00 */
[----:B-1----:R-:W-:-:S04]  /*8560*/  ISETP.NE.U32.AND P0, PT, R10, RZ, PT ;  /* 0x000000ff0a00720c */ /* 0x002fc80003f05070 */
[----:B------:R-:W-:Y:S02]  /*8570*/  ISETP.NE.AND.EX P0, PT, R11, RZ, PT, P0 ;  /* 0x000000ff0b00720c */ /* 0x000fe40003f05300 */
[----:B0-----:R-:W-:-:S05]  /*8580*/  I2FP.F32.U32 R3, R12 ;  /* 0x0000000c00037245 */ /* 0x001fca0000201000 */
[----:B------:R-:W-:-:S04]  /*8590*/  FMUL R3, R3, UR4 ;  /* 0x0000000403037c20 */ /* 0x000fc80008400000 */
[----:B------:R0:W1:Y:S02]  /*85a0*/  F2I.U32.TRUNC.NTZ R20, R3 ;  /* 0x0000000300147305 */ /* 0x000064000020f000 */
[----:B----4-:R-:W-:Y:S05]  /*85b0*/  @!P0 BRA `(.L_x_288) ;  /* 0x0000000000288947 */ /* 0x010fea0003800000 */
[----:B0-----:R-:W0:Y:S02]  /*85c0*/  LDC R3, c[0x0][0x634] ;  /* 0x00018d00ff037b82 */ /* 0x001e240000000800 */
        /* <DEDUP_REMOVED lines=9> */
.L_x_288:
[----:B------:R-:W4:Y:S01]  /*8660*/  LDC.64 R26, c[0x0][0x640] ;  /* 0x00019000ff1a7b82 */ /* 0x000f220000000a00 */
[-CC-:B--2---:R-:W-:Y:S01]  /*8670*/  SHF.R.U64 R22, R8, R0.reuse, R9.reuse ;  /* 0x0000000008167219 */ /* 0x184fe20000001209 */
[----:B-1----:R-:W-:Y:S01]  /*8680*/  IMAD.MOV R20, RZ, RZ, -R20 ;  /* 0x000000ffff147224 */ /* 0x002fe200078e0a14 */
[----:B------:R-:W-:Y:S01]  /*8690*/  SHF.R.U32.HI R0, RZ, R0, R9 ;  /* 0x00000000ff007219 */ /* 0x000fe20000011609 */
[----:B------:R-:W-:Y:S01]  /*86a0*/  ULDC UR4, c[0x0][0x154] ;  /* 0x0000550000047ab9 */ /* 0x000fe20000000800 */
[----:B0-----:R-:W-:Y:S01]  /*86b0*/  IADD3 R3, P0, RZ, -R22, RZ ;  /* 0x80000016ff037210 */ /* 0x001fe20007f1e0ff */
[----:B------:R-:W-:Y:S02]  /*86c0*/  IMAD R21, R21, R20, R12 ;  /* 0x0000001415157224 */ /* 0x000fe400078e020c */
[----:B------:R-:W0:Y:S01]  /*86d0*/  LDC R6, c[0x0][0x618] ;  /* 0x00018600ff067b82 */ /* 0x000e220000000800 */
[----:B------:R-:W-:Y:S02]  /*86e0*/  IMAD.MOV.U32 R7, RZ, RZ, 0x1 ;  /* 0x00000001ff077424 */ /* 0x000fe400078e00ff */
[----:B------:R-:W-:-:S04]  /*86f0*/  IMAD.X R5, RZ, RZ, ~R0, P0 ;  /* 0x000000ffff057224 */ /* 0x000fc800000e0e00 */
[-C--:B------:R-:W-:Y:S01]  /*8700*/  IMAD R0, R5, R14.reuse, RZ ;  /* 0x0000000e05007224 */ /* 0x080fe200078e02ff */
[----:B------:R-:W1:Y:S01]  /*8710*/  LDC R8, c[0x0][0x608] ;  /* 0x00018200ff087b82 */ /* 0x000e620000000800 */
[----:B------:R-:W-:-:S04]  /*8720*/  IMAD.WIDE.U32 R4, R3, R14, R16 ;  /* 0x0000000e03047225 */ /* 0x000fc800078e0010 */
[----:B------:R-:W-:Y:S01]  /*8730*/  IMAD R3, R3, R15, R0 ;  /* 0x0000000f03037224 */ /* 0x000fe200078e0200 */
[----:B------:R-:W-:Y:S02]  /*8740*/  I2FP.F32.U32 R0, R23 ;  /* 0x0000001700007245 */ /* 0x000fe40000201000 */
[----:B------:R-:W2:Y:S01]  /*8750*/  LDC R24, c[0x0][0x658] ;  /* 0x00019600ff187b82 */ /* 0x000ea20000000800 */
[----:B------:R-:W-:Y:S01]  /*8760*/  IMAD.IADD R3, R5, 0x1, R3 ;  /* 0x0000000105037824 */ /* 0x000fe200078e0203 */
[----:B----4-:R-:W-:Y:S01]  /*8770*/  ISETP.NE.U32.AND P0, PT, R26, RZ, PT ;  /* 0x000000ff1a00720c */ /* 0x010fe20003f05070 */
[----:B------:R-:W-:Y:S01]  /*8780*/  FMUL R0, R0, UR4 ;  /* 0x0000000400007c20 */ /* 0x000fe20008400000 */
[----:B------:R-:W-:Y:S02]  /*8790*/  IMAD.MOV.U32 R5, RZ, RZ, -0x1 ;  /* 0xffffffffff057424 */ /* 0x000fe400078e00ff */
[----:B------:R-:W-:Y:S01]  /*87a0*/  ISETP.NE.AND.EX P0, PT, R27, RZ, PT, P0 ;  /* 0x000000ff1b00720c */ /* 0x000fe20003f05300 */
[----:B------:R4:W2:Y:S01]  /*87b0*/  F2I.U32.TRUNC.NTZ R13, R0 ;  /* 0x00000000000d7305 */ /* 0x0008a2000020f000 */
[----:B------:R-:W3:Y:S01]  /*87c0*/  LDC R20, c[0x0][0x148] ;  /* 0x00005200ff147b82 */ /* 0x000ee20000000800 */
[----:B0-----:R-:W-:-:S02]  /*87d0*/  SHF.R.U64 R12, R4, R6, R3 ;  /* 0x00000006040c7219 */ /* 0x001fc40000001203 */
[----:B------:R-:W-:-:S05]  /*87e0*/  SHF.R.U32.HI R3, RZ, R6, R3 ;  /* 0x00000006ff037219 */ /* 0x000fca0000011603 */
[----:B------:R-:W0:Y:S01]  /*87f0*/  LDC R15, c[0x0][0x600] ;  /* 0x00018000ff0f7b82 */ /* 0x000e220000000800 */
[-CC-:B-1----:R-:W-:Y:S02]  /*8800*/  SHF.R.U64 R10, R12, R8.reuse, R3.reuse ;  /* 0x000000080c0a7219 */ /* 0x182fe40000001203 */
[----:B------:R-:W-:-:S05]  /*8810*/  SHF.R.U32.HI R3, RZ, R8, R3 ;  /* 0x00000008ff037219 */ /* 0x000fca0000011603 */
[----:B------:R-:W1:Y:S01]  /*8820*/  LDC R28, c[0x0][0x648] ;  /* 0x00019200ff1c7b82 */ /* 0x000e620000000800 */
[-C--:B--2---:R-:W-:Y:S02]  /*8830*/  SHF.L.U32 R4, R5, R24.reuse, RZ ;  /* 0x0000001805047219 */ /* 0x084fe400000006ff */
[-CC-:B------:R-:W-:Y:S02]  /*8840*/  SHF.R.U64 R14, R10, R24.reuse, R3.reuse ;  /* 0x000000180a0e7219 */ /* 0x180fe40000001203 */
[----:B------:R-:W-:Y:S02]  /*8850*/  SHF.R.U32.HI R5, RZ, R24, R3 ;  /* 0x00000018ff057219 */ /* 0x000fe40000011603 */
[----:B------:R-:W-:Y:S01]  /*8860*/  LOP3.LUT R25, RZ, R4, RZ, 0x33, !PT ;  /* 0x00000004ff197212 */ /* 0x000fe200078e33ff */
[----:B------:R-:W2:Y:S01]  /*8870*/  LDC R29, c[0x0][0x638] ;  /* 0x00018e00ff1d7b82 */ /* 0x000ea20000000800 */
[----:B------:R-:W-:Y:S01]  /*8880*/  SHF.L.U32 R24, R7, R24, RZ ;  /* 0x0000001807187219 */ /* 0x000fe200000006ff */
[----:B------:R-:W-:-:S06]  /*8890*/  IMAD.MOV.U32 R4, RZ, RZ, R14 ;  /* 0x000000ffff047224 */ /* 0x000fcc00078e000e */
[----:B------:R-:W0:Y:S01]  /*88a0*/  LDC R30, c[0x0][0x610] ;  /* 0x00018400ff1e7b82 */ /* 0x000e220000000800 */
[----:B----4-:R-:W-:Y:S05]  /*88b0*/  @!P0 BRA `(.L_x_289) ;  /* 0x0000000000288947 */ /* 0x010fea0003800000 */
[----:B------:R-:W4:Y:S02]  /*88c0*/  LDC R3, c[0x0][0x64c] ;  /* 0x00019300ff037b82 */ /* 0x000f240000000800 */
[----:B----4-:R-:W-:-:S05]  /*88d0*/  IADD3 R3, P0, R14, R3, RZ ;  /* 0x000000030e037210 */ /* 0x010fca0007f1e0ff */
        /* <DEDUP_REMOVED lines=8> */
.L_x_289:
[----:B------:R-:W-:Y:S01]  /*8960*/  ISETP.NE.AND P0, PT, R2, 0x1, PT ;  /* 0x000000010200780c */ /* 0x000fe20003f05270 */
[----:B0-----:R-:W-:Y:S01]  /*8970*/  VIADD R7, R15, 0xffffffff ;  /* 0xffffffff0f077836 */ /* 0x001fe20000000000 */
[----:B-1----:R-:W-:Y:S01]  /*8980*/  SHF.R.U64 R0, R4, R28, R5 ;  /* 0x0000001c04007219 */ /* 0x002fe20000001205 */
[----:B------:R-:W-:Y:S01]  /*8990*/  IMAD.MOV R13, RZ, RZ, -R13 ;  /* 0x000000ffff0d7224 */ /* 0x000fe200078e0a0d */
[----:B------:R-:W-:Y:S01]  /*89a0*/  LOP3.LUT R5, R10, R25, RZ, 0xc0, !PT ;  /* 0x000000190a057212 */ /* 0x000fe200078ec0ff */
[----:B------:R-:W-:Y:S01]  /*89b0*/  IMAD.MOV.U32 R4, RZ, RZ, 0x1 ;  /* 0x00000001ff047424 */ /* 0x000fe200078e00ff */
[----:B------:R-:W-:Y:S01]  /*89c0*/  LOP3.LUT R12, R12, R7, RZ, 0xc0, !PT ;  /* 0x000000070c0c7212 */ /* 0x000fe200078ec0ff */
[----:B------:R-:W-:Y:S02]  /*89d0*/  IMAD.MOV R3, RZ, RZ, -R0 ;  /* 0x000000ffff037224 */ /* 0x000fe400078e0a00 */
[----:B------:R-:W-:Y:S02]  /*89e0*/  IMAD R0, R24, R0, R5 ;  /* 0x0000000018007224 */ /* 0x000fe400078e0205 */
[----:B--2---:R-:W-:-:S02]  /*89f0*/  IMAD R3, R3, R29, R14 ;  /* 0x0000001d03037224 */ /* 0x004fc400078e020e */
[----:B---3--:R-:W-:Y:S02]  /*8a00*/  @P0 IMAD R21, R20, R13, R23 ;  /* 0x0000000d14150224 */ /* 0x008fe400078e0217 */
[----:B------:R-:W-:Y:S01]  /*8a10*/  IMAD R5, R3, R15, R12 ;  /* 0x0000000f03057224 */ /* 0x000fe200078e020c */
[----:B------:R-:W-:Y:S01]  /*8a20*/  PRMT R3, R4, 0x7610, R3 ;  /* 0x0000761004037816 */ /* 0x000fe20000000003 */
[----:B------:R-:W-:-:S05]  /*8a30*/  IMAD R0, R0, R30, R21 ;  /* 0x0000001e00007224 */ /* 0x000fca00078e0215 */
[----:B------:R-:W-:Y:S02]  /*8a40*/  SEL R152, R5, R0, !P0 ;  /* 0x0000000005987207 */ /* 0x000fe40004000000 */
[----:B------:R-:W-:-:S07]  /*8a50*/  SEL R0, R0, R5, !P0 ;  /* 0x0000000500007207 */ /* 0x000fce0004000000 */
.L_x_287:
[----:B------:R-:W-:Y:S01]  /*8a60*/  LOP3.LUT P0, RZ, R3, 0xff, RZ, 0xc0, !PT ;  /* 0x000000ff03ff7812 */ /* 0x000fe2000780c0ff */
[----:B------:R-:W-:-:S12]  /*8a70*/  IMAD.MOV.U32 R23, RZ, RZ, R0 ;  /* 0x000000ffff177224 */ /* 0x000fd800078e0000 */
[----:B------:R-:W-:Y:S05]  /*8a80*/  @P0 BRA `(.L_x_290) ;  /* 0xffffff8400300947 */ /* 0x000fea000383ffff */
[----:B------:R-:W-:Y:S05]  /*8a90*/  EXIT ;  /* 0x000000000000794d */ /* 0x000fea0003800000 */
.L_x_3:
[----:B0-----:R-:W-:Y:S01]  /*8aa0*/  ULDC.64 UR4, c[0x0][0x650] ;  /* 0x0001940000047ab9 */ /* 0x001fe20000000a00 */
        /* <DEDUP_REMOVED lines=25> */
.L_x_292:
[--C-:B------:R-:W-:Y:S01]  /*8c40*/  SHF.R.U64 R12, R10, R14, R11.reuse ;  /* 0x0000000e0a0c7219 */ /* 0x100fe2000000120b */
[----:B------:R-:W0:Y:S01]  /*8c50*/  LDC R22, c[0x0][0x618] ;  /* 0x00018600ff167b82 */ /* 0x000e220000000800 */
[----:B------:R-:W-:Y:S01]  /*8c60*/  I2FP.F32.U32 R6, R4 ;  /* 0x0000000400067245 */ /* 0x000fe20000201000 */
[----:B------:R-:W-:Y:S01]  /*8c70*/  ULDC UR4, c[0x0][0x150] ;  /* 0x0000540000047ab9 */ /* 0x000fe20000000800 */
[----:B------:R-:W-:Y:S02]  /*8c80*/  SHF.R.U32.HI R5, RZ, R14, R11 ;  /* 0x0000000eff057219 */ /* 0x000fe4000001160b */
[----:B------:R-:W-:Y:S01]  /*8c90*/  IADD3 R9, P0, RZ, -R12, RZ ;  /* 0x8000000cff097210 */ /* 0x000fe20007f1e0ff */
[----:B------:R-:W-:Y:S01]  /*8ca0*/  FMUL R11, R6, UR4 ;  /* 0x00000004060b7c20 */ /* 0x000fe20008400000 */
[----:B------:R-:W-:Y:S01]  /*8cb0*/  ULDC UR4, c[0x0][0x154] ;  /* 0x0000550000047ab9 */ /* 0x000fe20000000800 */
[----:B------:R-:W1:Y:S02]  /*8cc0*/  LDC.64 R24, c[0x0][0x640] ;  /* 0x00019000ff187b82 */ /* 0x000e640000000a00 */
[----:B------:R-:W-:-:S02]  /*8cd0*/  IMAD.X R5, RZ, RZ, ~R5, P0 ;  /* 0x000000ffff057224 */ /* 0x000fc400000e0e05 */
[----:B------:R-:W2:Y:S01]  /*8ce0*/  F2I.U32.TRUNC.NTZ R11, R11 ;  /* 0x0000000b000b7305 */ /* 0x000ea2000020f000 */
[----:B------:R-:W-:-:S03]  /*8cf0*/  IMAD.WIDE.U32 R6, R9, R20, R16 ;  /* 0x0000001409067225 */ /* 0x000fc600078e0010 */
[----:B------:R-:W3:Y:S01]  /*8d00*/  LDC R13, c[0x0][0x144] ;  /* 0x00005100ff0d7b82 */ /* 0x000ee20000000800 */
[----:B------:R-:W-:-:S04]  /*8d10*/  IMAD R8, R5, R20, RZ ;  /* 0x0000001405087224 */ /* 0x000fc800078e02ff */
[----:B------:R-:W-:Y:S02]  /*8d20*/  IMAD R5, R9, R21, R8 ;  /* 0x0000001509057224 */ /* 0x000fe400078e0208 */
[----:B------:R-:W-:Y:S01]  /*8d30*/  IMAD.MOV.U32 R8, RZ, RZ, -0x1 ;  /* 0xffffffffff087424 */ /* 0x000fe200078e00ff */
[----:B------:R-:W4:Y:S01]  /*8d40*/  LDC R14, c[0x0][0x608] ;  /* 0x00018200ff0e7b82 */ /* 0x000f220000000800 */
[----:B------:R-:W-:Y:S01]  /*8d50*/  IMAD.IADD R5, R7, 0x1, R5 ;  /* 0x0000000107057824 */ /* 0x000fe200078e0205 */
[----:B------:R-:W-:-:S04]  /*8d60*/  I2FP.F32.U32 R7, R3 ;  /* 0x0000000300077245 */ /* 0x000fc80000201000 */
[-C--:B0-----:R-:W-:Y:S01]  /*8d70*/  SHF.R.U64 R10, R6, R22.reuse, R5 ;  /* 0x00000016060a7219 */ /* 0x081fe20000001205 */
[----:B--2---:R-:W-:Y:S01]  /*8d80*/  IMAD.MOV R6, RZ, RZ, -R11 ;  /* 0x000000ffff067224 */ /* 0x004fe200078e0a0b */
[----:B------:R-:W0:Y:S01]  /*8d90*/  LDC R9, c[0x0][0x658] ;  /* 0x00019600ff097b82 */ /* 0x000e220000000800 */
[----:B-1----:R-:W-:Y:S01]  /*8da0*/  ISETP.NE.U32.AND P0, PT, R24, RZ, PT ;  /* 0x000000ff1800720c */ /* 0x002fe20003f05070 */
[----:B------:R-:W-:Y:S01]  /*8db0*/  FMUL R7, R7, UR4 ;  /* 0x0000000407077c20 */ /* 0x000fe20008400000 */
[----:B------:R-:W-:Y:S02]  /*8dc0*/  SHF.R.U32.HI R5, RZ, R22, R5 ;  /* 0x00000016ff057219 */ /* 0x000fe40000011605 */
[----:B------:R-:W-:-:S03]  /*8dd0*/  ISETP.NE.AND.EX P0, PT, R25, RZ, PT, P0 ;  /* 0x000000ff1900720c */ /* 0x000fc60003f05300 */
[----:B------:R-:W1:Y:S01]  /*8de0*/  LDC R20, c[0x0][0x148] ;  /* 0x00005200ff147b82 */ /* 0x000e620000000800 */
[----:B---3--:R-:W-:Y:S02]  /*8df0*/  IMAD R23, R13, R6, R4 ;  /* 0x000000060d177224 */ /* 0x008fe400078e0204 */
[----:B------:R-:W-:-:S05]  /*8e00*/  IMAD.MOV.U32 R6, RZ, RZ, 0x1 ;  /* 0x00000001ff067424 */ /* 0x000fca00078e00ff */
[----:B------:R-:W2:Y:S01]  /*8e10*/  LDC R21, c[0x0][0x600] ;  /* 0x00018000ff157b82 */ /* 0x000ea20000000800 */
[-CC-:B----4-:R-:W-:Y:S02]  /*8e20*/  SHF.R.U64 R13, R10, R14.reuse, R5.reuse ;  /* 0x0000000e0a0d7219 */ /* 0x190fe40000001205 */
[----:B------:R-:W-:Y:S02]  /*8e30*/  SHF.R.U32.HI R4, RZ, R14, R5 ;  /* 0x0000000eff047219 */ /* 0x000fe40000011605 */
[----:B------:R3:W4:Y:S03]  /*8e40*/  F2I.U32.TRUNC.NTZ R14, R7 ;  /* 0x00000007000e7305 */ /* 0x000726000020f000 */
[----:B------:R-:W1:Y:S01]  /*8e50*/  LDC R26, c[0x0][0x648] ;  /* 0x00019200ff1a7b82 */ /* 0x000e620000000800 */
[-C--:B0-----:R-:W-:Y:S02]  /*8e60*/  SHF.R.U64 R15, R13, R9.reuse, R4 ;  /* 0x000000090d0f7219 */ /* 0x081fe40000001204 */
[----:B------:R-:W-:-:S02]  /*8e70*/  SHF.L.U32 R8, R8, R9, RZ ;  /* 0x0000000908087219 */ /* 0x000fc400000006ff */
[-C--:B------:R-:W-:Y:S01]  /*8e80*/  SHF.R.U32.HI R5, RZ, R9.reuse, R4 ;  /* 0x00000009ff057219 */ /* 0x080fe20000011604 */
[----:B------:R-:W-:Y:S01]  /*8e90*/  IMAD.MOV.U32 R4, RZ, RZ, R15 ;  /* 0x000000ffff047224 */ /* 0x000fe200078e000f */
[----:B------:R-:W-:Y:S01]  /*8ea0*/  SHF.L.U32 R22, R6, R9, RZ ;  /* 0x0000000906167219 */ /* 0x000fe200000006ff */
[----:B------:R-:W0:Y:S01]  /*8eb0*/  LDC R27, c[0x0][0x638] ;  /* 0x00018e00ff1b7b82 */ /* 0x000e220000000800 */
[----:B------:R-:W-:-:S07]  /*8ec0*/  LOP3.LUT R28, RZ, R8, RZ, 0x33, !PT ;  /* 0x00000008ff1c7212 */ /* 0x000fce00078e33ff */
        /* <DEDUP_REMOVED lines=12> */
.L_x_293:
[----:B------:R-:W-:Y:S01]  /*8f90*/  ISETP.NE.AND P0, PT, R2, 0x1, PT ;  /* 0x000000010200780c */ /* 0x000fe20003f05270 */
[----:B--2---:R-:W-:Y:S01]  /*8fa0*/  VIADD R7, R21, 0xffffffff ;  /* 0xffffffff15077836 */ /* 0x004fe20000000000 */
[----:B-1----:R-:W-:Y:S01]  /*8fb0*/  SHF.R.U64 R5, R4, R26, R5 ;  /* 0x0000001a04057219 */ /* 0x002fe20000001205 */
[----:B------:R-:W-:Y:S01]  /*8fc0*/  IMAD.MOV R14, RZ, RZ, -R14 ;  /* 0x000000ffff0e7224 */ /* 0x000fe200078e0a0e */
[----:B------:R-:W-:Y:S01]  /*8fd0*/  LOP3.LUT R4, R13, R28, RZ, 0xc0, !PT ;  /* 0x0000001c0d047212 */ /* 0x000fe200078ec0ff */
[----:B------:R-:W-:Y:S01]  /*8fe0*/  IMAD.MOV.U32 R8, RZ, RZ, R12 ;  /* 0x000000ffff087224 */ /* 0x000fe200078e000c */
[----:B------:R-:W-:Y:S01]  /*8ff0*/  LOP3.LUT R10, R10, R7, RZ, 0xc0, !PT ;  /* 0x000000070a0a7212 */ /* 0x000fe200078ec0ff */
[----:B------:R-:W-:Y:S02]  /*9000*/  IMAD.MOV R6, RZ, RZ, -R5 ;  /* 0x000000ffff067224 */ /* 0x000fe400078e0a05 */
[----:B------:R-:W-:-:S04]  /*9010*/  IMAD R4, R22, R5, R4 ;  /* 0x0000000516047224 */ /* 0x000fc800078e0204 */
[----:B------:R-:W-:Y:S02]  /*9020*/  @P0 IMAD R23, R20, R14, R3 ;  /* 0x0000000e14170224 */ /* 0x000fe400078e0203 */
[----:B0-----:R-:W-:Y:S02]  /*9030*/  IMAD R3, R6, R27, R15 ;  /* 0x0000001b06037224 */ /* 0x001fe400078e020f */
[----:B------:R-:W-:Y:S02]  /*9040*/  IMAD R7, R4, R29, R23 ;  /* 0x0000001d04077224 */ /* 0x000fe400078e0217 */
[----:B------:R-:W-:Y:S02]  /*9050*/  IMAD R4, R3, R21, R10 ;  /* 0x0000001503047224 */ /* 0x000fe400078e020a */
[----:B------:R-:W-:-:S03]  /*9060*/  IMAD.MOV.U32 R6, RZ, RZ, 0x1 ;  /* 0x00000001ff067424 */ /* 0x000fc600078e00ff */
[----:B------:R-:W-:Y:S02]  /*9070*/  SEL R9, R4, R7, !P0 ;  /* 0x0000000704097207 */ /* 0x000fe40004000000 */
[----:B------:R-:W-:-:S07]  /*9080*/  SEL R7, R7, R4, !P0 ;  /* 0x0000000407077207 */ /* 0x000fce0004000000 */
.L_x_291:
[----:B------:R-:W-:-:S08]  /*9090*/  NOP ;  /* 0x0000000000007918 */ /* 0x000fd00000000000 */
[----:B------:R-:W0:-:S00]  /*90a0*/  USETMAXREG.DEALLOC.CTAPOOL 0x28 ;  /* 0x00000028000079c8 */ /* 0x000e0000080e0500 */
[----:B0-----:R-:W-:-:S13]  /*90b0*/  ISETP.NE.AND P0, PT, R0, RZ, PT ;  /* 0x000000ff0000720c */ /* 0x001fda0003f05270 */
[----:B------:R-:W-:Y:S05]  /*90c0*/  @P0 EXIT ;  /* 0x000000000000094d */ /* 0x000fea0003800000 */
[----:B------:R-:W-:Y:S01]  /*90d0*/  LOP3.LUT P0, RZ, R6, 0xff, RZ, 0xc0, !PT ;  /* 0x000000ff06ff7812 */ /* 0x000fe2000780c0ff */
[----:B------:R-:W-:Y:S02]  /*90e0*/  IMAD.MOV.U32 R0, RZ, RZ, 0x1 ;  /* 0x00000001ff007424 */ /* 0x000fe400078e00ff */
[----:B------:R-:W-:-:S10]  /*90f0*/  IMAD.MOV.U32 R12, RZ, RZ, RZ ;  /* 0x000000ffff0c7224 */ /* 0x000fd400078e00ff */
[----:B------:R-:W-:Y:S05]  /*9100*/  @!P0 BRA `(.L_x_294) ;  /* 0x0000000c00308947 */ /* 0x000fea0003800000 */
[----:B------:R-:W0:Y:S01]  /*9110*/  LDC R0, c[0x0][0x28c] ;  /* 0x0000a300ff007b82 */ /* 0x000e220000000800 */
[----:B------:R-:W-:Y:S01]  /*9120*/  ULDC UR5, c[0x0][0x600] ;  /* 0x0001800000057ab9 */ /* 0x000fe20000000800 */
[----:B------:R-:W-:Y:S01]  /*9130*/  ULDC UR4, c[0x0][0xc] ;  /* 0x0000030000047ab9 */ /* 0x000fe20000000800 */
[----:B------:R-:W-:Y:S01]  /*9140*/  UIADD3 UR16, UR5, -0x1, URZ ;  /* 0xffffffff05107890 */ /* 0x000fe2000fffe03f */
[C---:B------:R-:W-:Y:S01]  /*9150*/  LOP3.LUT P2, RZ, R18.reuse, 0x7f, RZ, 0xc0, !PT ;  /* 0x0000007f12ff7812 */ /* 0x040fe2000784c0ff */
[----:B------:R-:W-:Y:S01]  /*9160*/  ULDC UR6, c[0x0][0x658] ;  /* 0x0001960000067ab9 */ /* 0x000fe20000000800 */
[----:B------:R-:W-:Y:S01]  /*9170*/  ULDC UR5, c[0x0][0x10] ;  /* 0x0000040000057ab9 */ /* 0x000fe20000000800 */
[----:B------:R-:W-:Y:S01]  /*9180*/  UMOV UR7, 0xffffffff ;  /* 0xffffffff00077882 */ /* 0x000fe20000000000 */
[----:B------:R-:W-:Y:S01]  /*9190*/  UMOV UR8, 0x1 ;  /* 0x0000000100087882 */ /* 0x000fe20000000000 */
[----:B------:R-:W-:Y:S01]  /*91a0*/  UIMAD.WIDE.U32 UR4, UR4, UR5, URZ ;  /* 0x00000005040472a5 */ /* 0x000fe2000f8e003f */
[----:B------:R-:W-:Y:S01]  /*91b0*/  LOP3.LUT P0, RZ, R18, 0x1f, RZ, 0xc0, !PT ;  /* 0x0000001f12ff7812 */ /* 0x000fe2000780c0ff */
[----:B------:R-:W-:Y:S01]  /*91c0*/  USHF.L.U32 UR7, UR7, UR6, URZ ;  /* 0x0000000607077299 */ /* 0x000fe2000800063f */
[----:B------:R-:W-:Y:S01]  /*91d0*/  BSSY B0, `(.L_x_294) ;  /* 0x00000bf000007945 */ /* 0x000fe20003800000 */
[----:B------:R-:W-:Y:S01]  /*91e0*/  USHF.L.U32 UR18, UR8, UR6, URZ ;  /* 0x0000000608127299 */ /* 0x000fe2000800063f */
[----:B------:R-:W-:Y:S01]  /*91f0*/  IMAD.MOV.U32 R13, RZ, RZ, 0x1 ;  /* 0x00000001ff0d7424 */ /* 0x000fe200078e00ff */
[----:B------:R-:W-:Y:S01]  /*9200*/  LOP3.LUT R11, R19, 0x2, RZ, 0xfc, !PT ;  /* 0x00000002130b7812 */ /* 0x000fe200078efcff */
[----:B------:R-:W-:Y:S01]  /*9210*/  ULDC UR6, c[0x0][0x14] ;  /* 0x0000050000067ab9 */ /* 0x000fe20000000800 */
[----:B------:R-:W-:Y:S01]  /*9220*/  PLOP3.LUT P0, PT, P0, P2, PT, 0x8a, 0x0 ;  /* 0x000000000000781c */ /* 0x000fe20000705172 */
[----:B------:R-:W-:Y:S01]  /*9230*/  UIMAD.WIDE.U32 UR20, UR4, UR6, URZ ;  /* 0x00000006041472a5 */ /* 0x000fe2000f8e003f */
[----:B------:R-:W-:Y:S01]  /*9240*/  IMAD.MOV.U32 R12, RZ, RZ, RZ ;  /* 0x000000ffff0c7224 */ /* 0x000fe200078e00ff */
[----:B------:R-:W-:-:S02]  /*9250*/  UIMAD UR13, UR5, UR6, URZ ;  /* 0x00000006050d72a4 */ /* 0x000fc4000f8e023f */
[----:B------:R-:W-:Y:S01]  /*9260*/  ULOP3.LUT UR17, URZ, UR7, URZ, 0x33, !UPT ;  /* 0x000000073f117292 */ /* 0x000fe2000f8e333f */
[----:B0-----:R-:W-:Y:S01]  /*9270*/  VIADD R0, R0, 0x7f ;  /* 0x0000007f00007836 */ /* 0x001fe20000000000 */
[----:B------:R-:W-:Y:S01]  /*9280*/  UIADD3 UR13, UR21, UR13, URZ ;  /* 0x0000000d150d7290 */ /* 0x000fe2000fffe03f */
[----:B------:R-:W-:-:S03]  /*9290*/  ULDC.64 UR22, c[0x0][0x198] ;  /* 0x0000660000167ab9 */ /* 0x000fc60000000a00 */
[----:B------:R-:W-:-:S04]  /*92a0*/  SHF.R.S32.HI R3, RZ, 0x1f, R0 ;  /* 0x0000001fff037819 */ /* 0x000fc80000011400 */
[----:B------:R-:W-:Y:S01]  /*92b0*/  LEA.HI R3, R3, R0, RZ, 0x7 ;  /* 0x0000000003037211 */ /* 0x000fe200078f38ff */
[----:B------:R-:W-:-:S03]  /*92c0*/  IMAD.MOV.U32 R0, RZ, RZ, 0x1 ;  /* 0x00000001ff007424 */ /* 0x000fc600078e00ff */
[----:B------:R-:W-:-:S05]  /*92d0*/  SHF.R.S32.HI R3, RZ, 0x7, R3 ;  /* 0x00000007ff037819 */ /* 0x000fca0000011403 */
[----:B------:R-:W-:-:S07]  /*92e0*/  VIADD R10, R3, 0x1 ;  /* 0x00000001030a7836 */ /* 0x000fce0000000000 */
.L_x_306:
[----:B------:R-:W-:-:S03]  /*92f0*/  UMOV UR4, 0xffffffff ;  /* 0xffffffff00047882 */ /* 0x000fc60000000000 */
[----:B------:R-:W-:Y:S05]  /*9300*/  BRA.DIV UR4, `(.L_x_295) ;  /* 0x0000000e04bc7947 */ /* 0x000fea000b800000 */
[----:B------:R-:W-:-:S13]  /*9310*/  ELECT P6, URZ, PT ;  /* 0x00000000003f782f */ /* 0x000fda00038c0000 */
.L_x_318:
[----:B------:R-:W0:Y:S01]  /*9320*/  LDC R4, c[0x0][0x28c] ;  /* 0x0000a300ff047b82 */ /* 0x000e220000000800 */
[----:B------:R-:W-:Y:S01]  /*9330*/  BSSY B1, `(.L_x_296) ;  /* 0x0000037000017945 */ /* 0x000fe20003800000 */
[----:B0-----:R-:W-:-:S13]  /*9340*/  ISETP.LT.OR P6, PT, R4, 0x1, !P6 ;  /* 0x000000010400780c */ /* 0x001fda00077c1670 */
[----:B------:R-:W-:Y:S05]  /*9350*/  @P6 BRA `(.L_x_297) ;  /* 0x0000000000d06947 */ /* 0x000fea0003800000 */
[----:B------:R-:W-:Y:S02]  /*9360*/  IMAD.SHL.U32 R15, R9, 0x80, RZ ;  /* 0x00000080090f7824 */ /* 0x000fe400078e00ff */
[----:B------:R-:W-:Y:S02]  /*9370*/  IMAD R18, R7, 0xc0, RZ ;  /* 0x000000c007127824 */ /* 0x000fe400078e02ff */
[----:B------:R-:W-:Y:S02]  /*9380*/  IMAD.MOV.U32 R20, RZ, RZ, RZ ;  /* 0x000000ffff147224 */ /* 0x000fe400078e00ff */
[----:B------:R-:W-:Y:S02]  /*9390*/  IMAD.MOV.U32 R4, RZ, RZ, R10 ;  /* 0x000000ffff047224 */ /* 0x000fe400078e000a */
[----:B------:R-:W-:Y:S02]  /*93a0*/  IMAD.MOV.U32 R5, RZ, RZ, R0 ;  /* 0x000000ffff057224 */ /* 0x000fe400078e0000 */
[----:B------:R-:W-:-:S07]  /*93b0*/  IMAD.MOV.U32 R6, RZ, RZ, R12 ;  /* 0x000000ffff067224 */ /* 0x000fce00078e000c */
.L_x_301:
[----:B------:R-:W0:Y:S01]  /*93c0*/  S2R R14, SR_CgaCtaId ;  /* 0x00000000000e7919 */ /* 0x000e220000008800 */
[----:B------:R-:W-:Y:S01]  /*93d0*/  MOV R7, 0x400 ;  /* 0x0000040000077802 */ /* 0x000fe20000000f00 */
[----:B------:R-:W1:Y:S03]  /*93e0*/  @!P2 LDC R9, c[0x0][0x500] ;  /* 0x00014000ff09ab82 */ /* 0x000e660000000800 */
[----:B0-----:R-:W-:Y:S02]  /*93f0*/  LEA R21, R14, R7, 0x18 ;  /* 0x000000070e157211 */ /* 0x001fe400078ec0ff */
[----:B------:R-:W-:-:S03]  /*9400*/  SHF.L.U32 R7, R5, 0x1f, RZ ;  /* 0x0000001f05077819 */ /* 0x000fc600000006ff */
[----:B------:R-:W-:-:S04]  /*9410*/  IMAD R14, R6, 0x8, R21 ;  /* 0x00000008060e7824 */ /* 0x000fc800078e0215 */
[----:B------:R-:W0:Y:S02]  /*9420*/  SYNCS.PHASECHK.TRANS64.TRYWAIT P1, [R14+URZ+0x28], R7 ;  /* 0x000028070e0075a7 */ /* 0x000e24000802017f */
[----:B01----:R-:W-:Y:S05]  /*9430*/  @!P1 BRA `(.L_x_298) ;  /* 0x0000000c00909947 */ /* 0x003fea0003800000 */
.L_x_319:
[----:B0-----:R-:W-:Y:S01]  /*9440*/  PRMT R7, R11, 0x9910, RZ ;  /* 0x000099100b077816 */ /* 0x001fe200000000ff */
[----:B------:R0:W-:Y:S03]  /*9450*/  @!P2 SYNCS.ARRIVE.TRANS64 RZ, [R14+URZ], R9 ;  /* 0x000000090effa9a7 */ /* 0x0001e6000800003f */
[----:B------:R-:W-:-:S13]  /*9460*/  ISETP.NE.AND P1, PT, R7, 0x2, PT ;  /* 0x000000020700780c */ /* 0x000fda0003f25270 */
[----:B0-----:R-:W-:Y:S05]  /*9470*/  @P1 BRA `(.L_x_299) ;  /* 0x0000000000041947 */ /* 0x001fea0003800000 */
[----:B------:R-:W-:Y:S01]  /*9480*/  BPT.TRAP 0x1 ;  /* 0x000000040000795c */ /* 0x000fe20000300000 */
.L_x_299:
[----:B------:R-:W-:Y:S05]  /*9490*/  @P0 BRA `(.L_x_300) ;  /* 0x0000000000040947 */ /* 0x000fea0003800000 */
[----:B------:R-:W-:Y:S01]  /*94a0*/  BPT.TRAP 0x1 ;  /* 0x000000040000795c */ /* 0x000fe20000300000 */
.L_x_300:
[--C-:B------:R-:W-:Y:S01]  /*94b0*/  IMAD R7, R6, 0x6000, R21.reuse ;  /* 0x0000600006077824 */ /* 0x100fe200078e0215 */
[----:B------:R-:W-:Y:S01]  /*94c0*/  R2UR UR9, R14 ;  /* 0x000000000e0972ca */ /* 0x000fe200000e0000 */
[----:B------:R-:W-:Y:S01]  /*94d0*/  IMAD R21, R6, 0x4000, R21 ;  /* 0x0000400006157824 */ /* 0x000fe200078e0215 */
[----:B------:R-:W-:Y:S01]  /*94e0*/  UIADD3 UR4, UP0, UR22, 0xf0, URZ ;  /* 0x000000f016047890 */ /* 0x000fe2000ff1e03f */
[----:B------:R-:W-:Y:S01]  /*94f0*/  VIADD R4, R4, 0xffffffff ;  /* 0xffffffff04047836 */ /* 0x000fe20000000000 */
[----:B------:R-:W-:Y:S01]  /*9500*/  R2UR UR5, R7 ;  /* 0x00000000070572ca */ /* 0x000fe200000e0000 */
[----:B------:R-:W-:Y:S01]  /*9510*/  UIADD3 UR24, UP1, UR22, 0x1f0, URZ ;  /* 0x000001f016187890 */ /* 0x000fe2000ff3e03f */
[----:B------:R-:W-:Y:S01]  /*9520*/  R2UR UR8, R21 ;  /* 0x00000000150872ca */ /* 0x000fe200000e0000 */
[----:B------:R-:W-:Y:S01]  /*9530*/  VIADD R6, R6, 0x1 ;  /* 0x0000000106067836 */ /* 0x000fe20000000000 */
[----:B------:R-:W-:Y:S01]  /*9540*/  R2UR UR11, R18 ;  /* 0x00000000120b72ca */ /* 0x000fe200000e0000 */
[----:B------:R-:W-:Y:S01]  /*9550*/  UIADD3.X UR25, URZ, UR23, URZ, UP1, !UPT ;  /* 0x000000173f197290 */ /* 0x000fe20008ffe43f */
[----:B------:R-:W-:Y:S01]  /*9560*/  R2UR UR10, R20 ;  /* 0x00000000140a72ca */ /* 0x000fe200000e0000 */
[----:B------:R-:W-:Y:S01]  /*9570*/  UMOV UR6, 0x0 ;  /* 0x0000000000067882 */ /* 0x000fe20000000000 */
[----:B------:R-:W-:Y:S01]  /*9580*/  R2UR UR12, R8 ;  /* 0x00000000080c72ca */ /* 0x000fe200000e0000 */
[----:B------:R-:W-:Y:S01]  /*9590*/  UMOV UR7, 0x10000000 ;  /* 0x1000000000077882 */ /* 0x000fe20000000000 */
[----:B------:R-:W-:Y:S01]  /*95a0*/  R2UR UR19, R15 ;  /* 0x000000000f1372ca */ /* 0x000fe200000e0000 */
[----:B------:R-:W-:Y:S01]  /*95b0*/  VIADD R20, R20, 0x80 ;  /* 0x0000008014147836 */ /* 0x000fe20000000000 */
[----:B------:R-:W-:Y:S01]  /*95c0*/  ISETP.GT.AND P3, PT, R4, 0x1, PT ;  /* 0x000000010400780c */ /* 0x000fe20003f64270 */
[----:B------:R-:W-:Y:S01]  /*95d0*/  UIADD3 UR14, UR5, 0x100, URZ ;  /* 0x00000100050e7890 */ /* 0x000fe2000fffe03f */
[----:B------:R-:W-:Y:S01]  /*95e0*/  ISETP.NE.AND P1, PT, R6, 0x5, PT ;  /* 0x000000050600780c */ /* 0x000fe20003f25270 */
[----:B------:R-:W-:-:S02]  /*95f0*/  UIADD3.X UR5, URZ, UR23, URZ, UP0, !UPT ;  /* 0x000000173f057290 */ /* 0x000fc400087fe43f */
[----:B------:R-:W-:Y:S01]  /*9600*/  UIADD3 UR15, UR8, 0x1e100, URZ ;  /* 0x0001e100080f7890 */ /* 0x000fe2000fffe03f */
[----:B------:R-:W-:Y:S02]  /*9610*/  SEL R14, RZ, 0x1, P1 ;  /* 0x00000001ff0e7807 */ /* 0x000fe40000800000 */
[----:B------:R-:W-:Y:S01]  /*9620*/  UMOV UR8, UR14 ;  /* 0x0000000e00087c82 */ /* 0x000fe20008000000 */
[----:B------:R-:W-:Y:S02]  /*9630*/  SEL R6, R6, RZ, P1 ;  /* 0x000000ff06067207 */ /* 0x000fe40000800000 */
[----:B------:R-:W-:Y:S01]  /*9640*/  LOP3.LUT R5, R5, R14, RZ, 0x3c, !PT ;  /* 0x0000000e05057212 */ /* 0x000fe200078e3cff */
[----:B------:R0:W-:Y:S02]  /*9650*/  UTMALDG.3D [UR8], [UR4], desc[UR6] ;  /* 0x00000608040075b4 */ /* 0x0001e40008011000 */
[----:B0-----:R-:W-:Y:S01]  /*9660*/  UMOV UR8, UR15 ;  /* 0x0000000f00087c82 */ /* 0x001fe20008000000 */
[----:B------:R-:W-:-:S02]  /*9670*/  UMOV UR11, UR19 ;  /* 0x00000013000b7c82 */ /* 0x000fc40008000000 */
[----:B------:R0:W-:Y:S02]  /*9680*/  UTMALDG.3D [UR8], [UR24], desc[UR6] ;  /* 0x00000608180075b4 */ /* 0x0001e40008011000 */
[----:B0-----:R-:W-:Y:S05]  /*9690*/  @P3 BRA `(.L_x_301) ;  /* 0xfffffffc00483947 */ /* 0x001fea000383ffff */
.L_x_297:
[----:B------:R-:W-:Y:S05]  /*96a0*/  BSYNC B1 ;  /* 0x0000000000017941 */ /* 0x000fea0003800000 */
.L_x_296:
[----:B------:R-:W-:Y:S01]  /*96b0*/  LOP3.LUT P3, RZ, R13, 0xff, RZ, 0xc0, !PT ;  /* 0x000000ff0dff7812 */ /* 0x000fe2000786c0ff */
[----:B------:R-:W-:Y:S01]  /*96c0*/  IMAD.IADD R12, R3, 0x1, R12 ;  /* 0x00000001030c7824 */ /* 0x000fe200078e020c */
[----:B------:R-:W-:Y:S01]  /*96d0*/  IADD3 R16, P4, R16, UR20, RZ ;  /* 0x0000001410107c10 */ /* 0x000fe2000ff9e0ff */
[----:B------:R-:W-:Y:S01]  /*96e0*/  ULDC.64 UR4, c[0x0][0x650] ;  /* 0x0001940000047ab9 */ /* 0x000fe20000000a00 */
[----:B------:R-:W-:Y:S01]  /*96f0*/  BSSY B1, `(.L_x_302) ;  /* 0x000006a000017945 */ /* 0x000fe20003800000 */
[----:B------:R-:W-:Y:S01]  /*9700*/  IMAD.MOV.U32 R9, RZ, RZ, -0x1 ;  /* 0xffffffffff097424 */ /* 0x000fe200078e00ff */
[----:B------:R-:W-:Y:S01]  /*9710*/  ISETP.GT.U32.AND P1, PT, R12, 0x4, PT ;  /* 0x000000040c00780c */ /* 0x000fe20003f24070 */
[----:B------:R-:W-:Y:S01]  /*9720*/  IMAD.MOV.U32 R8, RZ, RZ, -0x1 ;  /* 0xffffffffff087424 */ /* 0x000fe200078e00ff */
[----:B------:R-:W-:Y:S02]  /*9730*/  IADD3.X R17, R17, UR13, RZ, P4, !PT ;  /* 0x0000000d11117c10 */ /* 0x000fe4000a7fe4ff */
[----:B------:R-:W-:-:S02]  /*9740*/  ISETP.LT.U32.AND P1, PT, R3, 0x5, P1 ;  /* 0x000000050300780c */ /* 0x000fc40000f21070 */
[----:B------:R-:W-:Y:S01]  /*9750*/  PRMT R13, RZ, 0x7610, R13 ;  /* 0x00007610ff0d7816 */ /* 0x000fe2000000000d */
[----:B------:R-:W0:Y:S01]  /*9760*/  @P3 S2R R5, SR_CgaCtaId ;  /* 0x0000000000053919 */ /* 0x000e220000008800 */
[----:B------:R-:W-:-:S04]  /*9770*/  @P3 MOV R4, 0x400 ;  /* 0x0000040000043802 */ /* 0x000fc80000000f00 */
[----:B0-----:R-:W-:Y:S01]  /*9780*/  @P3 LEA R6, R5, R4, 0x18 ;  /* 0x0000000405063211 */ /* 0x001fe200078ec0ff */
[----:B------:R-:W-:-:S03]  /*9790*/  IMAD.WIDE.U32 R4, R12, -0x33333333, RZ ;  /* 0xcccccccd0c047825 */ /* 0x000fc600078e00ff */
[----:B------:R0:W-:Y:S01]  /*97a0*/  @P3 SYNCS.ARRIVE.TRANS64.A1T0 RZ, [R6+URZ+0x68], RZ ;  /* 0x000068ff06ff39a7 */ /* 0x0001e2000810003f */
[----:B------:R-:W-:Y:S02]  /*97b0*/  ISETP.GE.U32.AND P3, PT, R3, 0x5, PT ;  /* 0x000000050300780c */ /* 0x000fe40003f66070 */
[----:B------:R-:W-:Y:S02]  /*97c0*/  SHF.R.U32.HI R7, RZ, 0x2, R5 ;  /* 0x00000002ff077819 */ /* 0x000fe40000011605 */
[----:B------:R-:W-:Y:S02]  /*97d0*/  SEL R5, RZ, 0x1, !P1 ;  /* 0x00000001ff057807 */ /* 0x000fe40004800000 */
[----:B------:R-:W-:Y:S01]  /*97e0*/  ISETP.GE.U32.AND P1, PT, R16, UR4, PT ;  /* 0x0000000410007c0c */ /* 0x000fe2000bf26070 */
[----:B------:R-:W-:Y:S01]  /*97f0*/  IMAD R12, R7, -0x5, R12 ;  /* 0xfffffffb070c7824 */ /* 0x000fe200078e020c */
[----:B------:R-:W-:Y:S02]  /*9800*/  LOP3.LUT R0, R0, R5, RZ, 0x3c, !PT ;  /* 0x0000000500007212 */ /* 0x000fe400078e3cff */
[----:B------:R-:W-:-:S02]  /*9810*/  ISETP.GE.U32.AND.EX P1, PT, R17, UR5, PT, P1 ;  /* 0x0000000511007c0c */ /* 0x000fc4000bf26110 */
[----:B------:R-:W-:Y:S02]  /*9820*/  PRMT R4, RZ, 0x7610, R4 ;  /* 0x00007610ff047816 */ /* 0x000fe40000000004 */
[----:B------:R-:W-:Y:S01]  /*9830*/  @P3 LOP3.LUT R0, R0, 0x1, R7, 0x78, !PT ;  /* 0x0000000100003812 */ /* 0x000fe200078e7807 */
[----:B------:R-:W-:-:S08]  /*9840*/  IMAD.MOV.U32 R7, RZ, RZ, -0x1 ;  /* 0xffffffffff077424 */ /* 0x000fd000078e00ff */
[----:B0-----:R-:W-:Y:S05]  /*9850*/  @P1 BRA `(.L_x_303) ;  /* 0x00000004004c1947 */ /* 0x001fea0003800000 */
[----:B------:R-:W-:Y:S01]  /*9860*/  ULDC.64 UR4, c[0x0][0x628] ;  /* 0x00018a0000047ab9 */ /* 0x000fe20000000a00 */
[----:B------:R-:W0:Y:S01]  /*9870*/  S2R R15, SR_CTAID.X ;  /* 0x00000000000f7919 */ /* 0x000e220000002500 */
[----:B------:R-:W-:Y:S01]  /*9880*/  ISETP.NE.U32.AND P1, PT, RZ, UR4, PT ;  /* 0x00000004ff007c0c */ /* 0x000fe2000bf25070 */
[----:B------:R-:W-:Y:S01]  /*9890*/  ULDC UR7, c[0x0][0x630] ;  /* 0x00018c0000077ab9 */ /* 0x000fe20000000800 */
[----:B------:R-:W-:Y:S01]  /*98a0*/  IMAD.MOV.U32 R4, RZ, RZ, R16 ;  /* 0x000000ffff047224 */ /* 0x000fe200078e0010 */
[----:B------:R-:W1:Y:S01]  /*98b0*/  S2R R14, SR_CTAID.Y ;  /* 0x00000000000e7919 */ /* 0x000e620000002600 */
[----:B------:R-:W-:Y:S01]  /*98c0*/  ISETP.NE.AND.EX P1, PT, RZ, UR5, PT, P1 ;  /* 0x00000005ff007c0c */ /* 0x000fe2000bf25310 */
[----:B------:R-:W-:-:S12]  /*98d0*/  IMAD.MOV.U32 R5, RZ, RZ, R17 ;  /* 0x000000ffff057224 */ /* 0x000fd800078e0011 */
[----:B------:R-:W-:Y:S05]  /*98e0*/  @!P1 BRA `(.L_x_304) ;  /* 0x0000000000289947 */ /* 0x000fea0003800000 */
[----:B------:R-:W-:Y:S02]  /*98f0*/  ULDC UR6, c[0x0][0x634] ;  /* 0x00018d0000067ab9 */ /* 0x000fe40000000800 */
[----:B------:R-:W-:-:S05]  /*9900*/  IADD3 R9, P1, R16, UR6, RZ ;  /* 0x0000000610097c10 */ /* 0x000fca000ff3e0ff */
[----:B------:R-:W-:-:S04]  /*9910*/  IMAD.X R21, RZ, RZ, R17, P1 ;  /* 0x000000ffff157224 */ /* 0x000fc800008e0611 */
[----:B------:R-:W-:-:S04]  /*9920*/  IMAD.WIDE.U32 R6, R21, UR4, RZ ;  /* 0x0000000415067c25 */ /* 0x000fc8000f8e00ff */
[----:B------:R-:W-:-:S04]  /*9930*/  IMAD.WIDE.U32 R6, P1, R9, UR5, R6 ;  /* 0x0000000509067c25 */ /* 0x000fc8000f820006 */
[----:B------:R-:W-:-:S04]  /*9940*/  IMAD.WIDE.U32 R8, R9, UR4, RZ ;  /* 0x0000000409087c25 */ /* 0x000fc8000f8e00ff */
[----:B------:R-:W-:Y:S01]  /*9950*/  IMAD.X R5, RZ, RZ, RZ, P1 ;  /* 0x000000ffff057224 */ /* 0x000fe200008e06ff */
[----:B------:R-:W-:Y:S01]  /*9960*/  IADD3 RZ, P1, R9, R6, RZ ;  /* 0x0000000609ff7210 */ /* 0x000fe20007f3e0ff */
[----:B------:R-:W-:-:S04]  /*9970*/  IMAD.MOV.U32 R4, RZ, RZ, R7 ;  /* 0x000000ffff047224 */ /* 0x000fc800078e0007 */
[----:B------:R-:W-:-:S08]  /*9980*/  IMAD.WIDE.U32.X R4, R21, UR5, R4, P1 ;  /* 0x0000000515047c25 */ /* 0x000fd000088e0404 */
.L_x_304:
[--C-:B------:R-:W-:Y:S01]  /*9990*/  SHF.R.U64 R8, R4, UR7, R5.reuse ;  /* 0x0000000704087c19 */ /* 0x100fe20008001205 */
[----:B------:R-:W-:Y:S01]  /*99a0*/  ULDC.64 UR4, c[0x0][0x620] ;  /* 0x0001880000047ab9 */ /* 0x000fe20000000a00 */
[----:B------:R-:W-:Y:S01]  /*99b0*/  SHF.R.U32.HI R4, RZ, UR7, R5 ;  /* 0x00000007ff047c19 */ /* 0x000fe20008011605 */
[----:B------:R-:W2:Y:S01]  /*99c0*/  LDC R24, c[0x0][0x144] ;  /* 0x00005100ff187b82 */ /* 0x000ea20000000800 */
[----:B------:R-:W-:Y:S01]  /*99d0*/  IADD3 R7, P1, RZ, -R8, RZ ;  /* 0x80000008ff077210 */ /* 0x000fe20007f3e0ff */
[----:B------:R-:W-:Y:S01]  /*99e0*/  ULDC.64 UR8, c[0x0][0x640] ;  /* 0x0001900000087ab9 */ /* 0x000fe20000000a00 */
[----:B0-----:R-:W-:Y:S01]  /*99f0*/  I2FP.F32.U32 R9, R15 ;  /* 0x0000000f00097245 */ /* 0x001fe20000201000 */
[----:B------:R-:W-:Y:S02]  /*9a00*/  ULDC UR6, c[0x0][0x608] ;  /* 0x0001820000067ab9 */ /* 0x000fe40000000800 */
[----:B------:R-:W-:Y:S01]  /*9a10*/  IMAD.X R4, RZ, RZ, ~R4, P1 ;  /* 0x000000ffff047224 */ /* 0x000fe200008e0e04 */
[----:B------:R-:W-:Y:S01]  /*9a20*/  ISETP.NE.U32.AND P1, PT, RZ, UR8, PT ;  /* 0x00000008ff007c0c */ /* 0x000fe2000bf25070 */
[----:B------:R-:W0:Y:S02]  /*9a30*/  LDC R21, c[0x0][0x148] ;  /* 0x00005200ff157b82 */ /* 0x000e240000000800 */
[----:B------:R-:W-:Y:S01]  /*9a40*/  IMAD R6, R4, UR4, RZ ;  /* 0x0000000404067c24 */ /* 0x000fe2000f8e02ff */
[----:B------:R-:W-:Y:S01]  /*9a50*/  ISETP.NE.AND.EX P1, PT, RZ, UR9, PT, P1 ;  /* 0x00000009ff007c0c */ /* 0x000fe2000bf25310 */
[----:B------:R-:W-:Y:S01]  /*9a60*/  IMAD.WIDE.U32 R4, R7, UR4, R16 ;  /* 0x0000000407047c25 */ /* 0x000fe2000f8e0010 */
[----:B------:R-:W-:-:S03]  /*9a70*/  ULDC UR4, c[0x0][0x150] ;  /* 0x0000540000047ab9 */ /* 0x000fc60000000800 */
[----:B------:R-:W-:Y:S02]  /*9a80*/  IMAD R7, R7, UR5, R6 ;  /* 0x0000000507077c24 */ /* 0x000fe4000f8e0206 */
[----:B------:R-:W-:Y:S01]  /*9a90*/  FMUL R6, R9, UR4 ;  /* 0x0000000409067c20 */ /* 0x000fe20008400000 */
[----:B------:R-:W-:Y:S01]  /*9aa0*/  ULDC UR4, c[0x0][0x618] ;  /* 0x0001860000047ab9 */ /* 0x000fe20000000800 */
[----:B------:R-:W-:Y:S01]  /*9ab0*/  ULDC UR5, c[0x0][0x154] ;  /* 0x0000550000057ab9 */ /* 0x000fe20000000800 */
[----:B------:R-:W-:-:S03]  /*9ac0*/  IMAD.IADD R5, R5, 0x1, R7 ;  /* 0x0000000105057824 */ /* 0x000fc600078e0207 */
[----:B------:R-:W3:Y:S02]  /*9ad0*/  F2I.U32.TRUNC.NTZ R6, R6 ;  /* 0x0000000600067305 */ /* 0x000ee4000020f000 */
[----:B------:R-:W-:Y:S02]  /*9ae0*/  SHF.R.U64 R9, R4, UR4, R5 ;  /* 0x0000000404097c19 */ /* 0x000fe40008001205 */
[----:B-1----:R-:W-:-:S05]  /*9af0*/  I2FP.F32.U32 R4, R14 ;  /* 0x0000000e00047245 */ /* 0x002fca0000201000 */
[----:B------:R-:W-:Y:S01]  /*9b00*/  FMUL R22, R4, UR5 ;  /* 0x0000000504167c20 */ /* 0x000fe20008400000 */
[----:B------:R-:W-:Y:S01]  /*9b10*/  SHF.R.U32.HI R4, RZ, UR4, R5 ;  /* 0x00000004ff047c19 */ /* 0x000fe20008011605 */
[----:B------:R-:W-:-:S03]  /*9b20*/  ULDC UR4, c[0x0][0x658] ;  /* 0x0001960000047ab9 */ /* 0x000fc60000000800 */
[--C-:B------:R-:W-:Y:S01]  /*9b30*/  SHF.R.U64 R20, R9, UR6, R4.reuse ;  /* 0x0000000609147c19 */ /* 0x100fe20008001204 */
[----:B------:R-:W1:Y:S01]  /*9b40*/  F2I.U32.TRUNC.NTZ R22, R22 ;  /* 0x0000001600167305 */ /* 0x000e62000020f000 */
[----:B------:R-:W-:Y:S01]  /*9b50*/  SHF.R.U32.HI R5, RZ, UR6, R4 ;  /* 0x00000006ff057c19 */ /* 0x000fe20008011604 */
[----:B---3--:R-:W-:-:S03]  /*9b60*/  IMAD.MOV R6, RZ, RZ, -R6 ;  /* 0x000000ffff067224 */ /* 0x008fc600078e0a06 */
[----:B------:R-:W-:Y:S01]  /*9b70*/  SHF.R.U64 R18, R20, UR4, R5 ;  /* 0x0000000414127c19 */ /* 0x000fe20008001205 */
[----:B--2---:R-:W-:Y:S01]  /*9b80*/  IMAD R15, R24, R6, R15 ;  /* 0x00000006180f7224 */ /* 0x004fe200078e020f */
[----:B------:R-:W-:-:S03]  /*9b90*/  SHF.R.U32.HI R23, RZ, UR4, R5 ;  /* 0x00000004ff177c19 */ /* 0x000fc60008011605 */
[----:B------:R-:W-:Y:S02]  /*9ba0*/  IMAD.MOV.U32 R4, RZ, RZ, R18 ;  /* 0x000000ffff047224 */ /* 0x000fe400078e0012 */
[----:B------:R-:W-:Y:S01]  /*9bb0*/  IMAD.MOV.U32 R5, RZ, RZ, R23 ;  /* 0x000000ffff057224 */ /* 0x000fe200078e0017 */
[----:B-1----:R-:W-:Y:S06]  /*9bc0*/  @!P1 BRA `(.L_x_305) ;  /* 0x0000000000289947 */ /* 0x002fec0003800000 */
[----:B------:R-:W-:Y:S02]  /*9bd0*/  ULDC UR4, c[0x0][0x64c] ;  /* 0x0001930000047ab9 */ /* 0x000fe40000000800 */
[----:B------:R-:W-:-:S05]  /*9be0*/  IADD3 R5, P1, R18, UR4, RZ ;  /* 0x0000000412057c10 */ /* 0x000fca000ff3e0ff */
[----:B------:R-:W-:-:S04]  /*9bf0*/  IMAD.X R23, RZ, RZ, R23, P1 ;  /* 0x000000ffff177224 */ /* 0x000fc800008e0617 */
[----:B------:R-:W-:-:S04]  /*9c00*/  IMAD.WIDE.U32 R6, R23, UR8, RZ ;  /* 0x0000000817067c25 */ /* 0x000fc8000f8e00ff */
[----:B------:R-:W-:-:S04]  /*9c10*/  IMAD.WIDE.U32 R6, P1, R5, UR9, R6 ;  /* 0x0000000905067c25 */ /* 0x000fc8000f820006 */
[----:B------:R-:W-:-:S04]  /*9c20*/  IMAD.WIDE.U32 R4, R5, UR8, RZ ;  /* 0x0000000805047c25 */ /* 0x000fc8000f8e00ff */
[----:B------:R-:W-:Y:S01]  /*9c30*/  IMAD.MOV.U32 R4, RZ, RZ, R7 ;  /* 0x000000ffff047224 */ /* 0x000fe200078e0007 */
[----:B------:R-:W-:Y:S01]  /*9c40*/  IADD3 RZ, P3, R5, R6, RZ ;  /* 0x0000000605ff7210 */ /* 0x000fe20007f7e0ff */
[----:B------:R-:W-:-:S04]  /*9c50*/  IMAD.X R5, RZ, RZ, RZ, P1 ;  /* 0x000000ffff057224 */ /* 0x000fc800008e06ff */
[----:B------:R-:W-:-:S08]  /*9c60*/  IMAD.WIDE.U32.X R4, R23, UR9, R4, P3 ;  /* 0x0000000917047c25 */ /* 0x000fd000098e0404 */
.L_x_305:
[----:B------:R-:W-:Y:S01]  /*9c70*/  ISETP.NE.AND P1, PT, R2, 0x1, PT ;  /* 0x000000010200780c */ /* 0x000fe20003f25270 */
[----:B------:R-:W-:Y:S01]  /*9c80*/  ULDC UR4, c[0x0][0x648] ;  /* 0x0001920000047ab9 */ /* 0x000fe20000000800 */
[----:B------:R-:W-:Y:S01]  /*9c90*/  LOP3.LUT R20, R20, UR17, RZ, 0xc0, !PT ;  /* 0x0000001114147c12 */ /* 0x000fe2000f8ec0ff */
[----:B------:R-:W-:Y:S01]  /*9ca0*/  IMAD.MOV R22, RZ, RZ, -R22 ;  /* 0x000000ffff167224 */ /* 0x000fe200078e0a16 */
[----:B------:R-:W-:Y:S01]  /*9cb0*/  SHF.R.U64 R5, R4, UR4, R5 ;  /* 0x0000000404057c19 */ /* 0x000fe20008001205 */
[----:B------:R-:W-:Y:S01]  /*9cc0*/  ULDC UR4, c[0x0][0x638] ;  /* 0x00018e0000047ab9 */ /* 0x000fe20000000800 */
[----:B------:R-:W-:Y:S01]  /*9cd0*/  LOP3.LUT R9, R9, UR16, RZ, 0xc0, !PT ;  /* 0x0000001009097c12 */ /* 0x000fe2000f8ec0ff */
[----:B------:R-:W-:Y:S01]  /*9ce0*/  ULDC UR5, c[0x0][0x610] ;  /* 0x0001840000057ab9 */ /* 0x000fe20000000800 */
[----:B------:R-:W-:Y:S02]  /*9cf0*/  IMAD.MOV.U32 R4, RZ, RZ, 0x1 ;  /* 0x00000001ff047424 */ /* 0x000fe400078e00ff */
[----:B------:R-:W-:-:S02]  /*9d00*/  IMAD.MOV R7, RZ, RZ, -R5 ;  /* 0x000000ffff077224 */ /* 0x000fc400078e0a05 */
[----:B------:R-:W-:Y:S02]  /*9d10*/  IMAD R20, R5, UR18, R20 ;  /* 0x0000001205147c24 */ /* 0x000fe4000f8e0214 */
[----:B0-----:R-:W-:Y:S02]  /*9d20*/  @P1 IMAD R15, R21, R22, R14 ;  /* 0x00000016150f1224 */ /* 0x001fe400078e020e */
[----:B------:R-:W-:Y:S01]  /*9d30*/  IMAD R18, R7, UR4, R18 ;  /* 0x0000000407127c24 */ /* 0x000fe2000f8e0212 */
[----:B------:R-:W-:Y:S01]  /*9d40*/  ULDC UR4, c[0x0][0x600] ;  /* 0x0001800000047ab9 */ /* 0x000fe20000000800 */
[----:B------:R-:W-:Y:S02]  /*9d50*/  IMAD R15, R20, UR5, R15 ;  /* 0x00000005140f7c24 */ /* 0x000fe4000f8e020f */
[----:B------:R-:W-:-:S05]  /*9d60*/  IMAD R18, R18, UR4, R9 ;  /* 0x0000000412127c24 */ /* 0x000fca000f8e0209 */
[----:B------:R-:W-:Y:S02]  /*9d70*/  SEL R9, R18, R15, !P1 ;  /* 0x0000000f12097207 */ /* 0x000fe40004800000 */
[----:B------:R-:W-:-:S07]  /*9d80*/  SEL R7, R15, R18, !P1 ;  /* 0x000000120f077207 */ /* 0x000fce0004800000 */
.L_x_303:
[----:B------:R-:W-:Y:S05]  /*9d90*/  BSYNC B1 ;  /* 0x0000000000017941 */ /* 0x000fea0003800000 */
.L_x_302:
[----:B------:R-:W-:-:S13]  /*9da0*/  LOP3.LUT P1, RZ, R4, 0xff, RZ, 0xc0, !PT ;  /* 0x000000ff04ff7812 */ /* 0x000fda000782c0ff */
[----:B------:R-:W-:Y:S05]  /*9db0*/  @P1 BRA `(.L_x_306) ;  /* 0xfffffff4004c1947 */ /* 0x000fea000383ffff */
[----:B------:R-:W-:Y:S05]  /*9dc0*/  BSYNC B0 ;  /* 0x0000000000007941 */ /* 0x000fea0003800000 */
.L_x_294:
[----:B------:R-:W-:-:S03]  /*9dd0*/  UMOV UR4, 0xffffffff ;  /* 0xffffffff00047882 */ /* 0x000fc60000000000 */
[----:B------:R-:W-:Y:S05]  /*9de0*/  BRA.DIV UR4, `(.L_x_307) ;  /* 0x0000000604387947 */ /* 0x000fea000b800000 */
[----:B------:R-:W-:-:S13]  /*9df0*/  ELECT P6, URZ, PT ;  /* 0x00000000003f782f */ /* 0x000fda00038c0000 */
.L_x_322:
[----:B------:R-:W-:Y:S04]  /*9e00*/  BSSY B0, `(.L_x_308) ;  /* 0x0000034000007945 */ /* 0x000fe80003800000 */
[----:B------:R-:W-:Y:S05]  /*9e10*/  @!P6 BRA `(.L_x_309) ;  /* 0x0000000000c8e947 */ /* 0x000fea0003800000 */
[----:B------:R-:W-:-:S04]  /*9e20*/  LOP3.LUT R19, R19, 0x2, RZ, 0xfc, !PT ;  /* 0x0000000213137812 */ /* 0x000fc800078efcff */
[----:B------:R-:W-:-:S13]  /*9e30*/  ISETP.NE.AND P0, PT, R19, 0x3, PT ;  /* 0x000000031300780c */ /* 0x000fda0003f05270 */
[----:B------:R-:W-:Y:S05]  /*9e40*/  @!P0 BRA `(.L_x_310) ;  /* 0x0000000000048947 */ /* 0x000fea0003800000 */
[----:B------:R-:W-:Y:S01]  /*9e50*/  BPT.TRAP 0x1 ;  /* 0x000000040000795c */ /* 0x000fe20000300000 */
.L_x_310:
[----:B------:R-:W0:Y:S01]  /*9e60*/  S2R R3, SR_CgaCtaId ;  /* 0x0000000000037919 */ /* 0x000e220000008800 */
[----:B------:R-:W-:-:S04]  /*9e70*/  MOV R2, 0x400 ;  /* 0x0000040000027802 */ /* 0x000fc80000000f00 */
[----:B0-----:R-:W-:Y:S02]  /*9e80*/  LEA R3, R3, R2, 0x18 ;  /* 0x0000000203037211 */ /* 0x001fe400078ec0ff */
[----:B------:R-:W-:-:S03]  /*9e90*/  SHF.L.U32 R2, R0, 0x1f, RZ ;  /* 0x0000001f00027819 */ /* 0x000fc600000006ff */
[----:B------:R-:W-:-:S04]  /*9ea0*/  VIADD R3, R3, 0x28 ;  /* 0x0000002803037836 */ /* 0x000fc80000000000 */
[C---:B------:R-:W-:Y:S02]  /*9eb0*/  IMAD R7, R12.reuse, 0x8, R3 ;  /* 0x000000080c077824 */ /* 0x040fe400078e0203 */
[----:B------:R-:W-:Y:S02]  /*9ec0*/  VIADD R12, R12, 0x1 ;  /* 0x000000010c0c7836 */ /* 0x000fe40000000000 */
[----:B------:R-:W0:Y:S03]  /*9ed0*/  SYNCS.PHASECHK.TRANS64.TRYWAIT P0, [R7+URZ], R2 ;  /* 0x00000002070075a7 */ /* 0x000e26000800017f */
[----:B------:R-:W-:-:S04]  /*9ee0*/  ISETP.NE.AND P1, PT, R12, 0x5, PT ;  /* 0x000000050c00780c */ /* 0x000fc80003f25270 */
[----:B------:R-:W-:Y:S02]  /*9ef0*/  SEL R5, RZ, 0x1, P1 ;  /* 0x00000001ff057807 */ /* 0x000fe40000800000 */
[----:B------:R-:W-:Y:S02]  /*9f00*/  SEL R12, R12, RZ, P1 ;  /* 0x000000ff0c0c7207 */ /* 0x000fe40000800000 */
[----:B------:R-:W-:-:S03]  /*9f10*/  LOP3.LUT R5, R0, R5, RZ, 0x3c, !PT ;  /* 0x0000000500057212 */ /* 0x000fc600078e3cff */
[----:B------:R-:W-:Y:S01]  /*9f20*/  IMAD R9, R12, 0x8, R3 ;  /* 0x000000080c097824 */ /* 0x000fe200078e0203 */
[----:B------:R-:W-:Y:S01]  /*9f30*/  SHF.L.U32 R4, R5, 0x1f, RZ ;  /* 0x0000001f05047819 */ /* 0x000fe200000006ff */
[----:B0-----:R-:W-:Y:S06]  /*9f40*/  @!P0 BRA `(.L_x_311) ;  /* 0x0000000400008947 */ /* 0x001fec0003800000 */
.L_x_323:
[----:B------:R-:W1:Y:S01]  /*9f50*/  SYNCS.PHASECHK.TRANS64.TRYWAIT P0, [R9+URZ], R4 ;  /* 0x00000004090075a7 */ /* 0x000e62000800017f */
[----:B------:R-:W-:-:S05]  /*9f60*/  VIADD R0, R12, 0x1 ;  /* 0x000000010c007836 */ /* 0x000fca0000000000 */
[----:B------:R-:W-:-:S04]  /*9f70*/  ISETP.NE.AND P1, PT, R0, 0x5, PT ;  /* 0x000000050000780c */ /* 0x000fc80003f25270 */
[----:B0-----:R-:W-:Y:S02]  /*9f80*/  SEL R2, RZ, 0x1, P1 ;  /* 0x00000001ff027807 */ /* 0x001fe40000800000 */
[----:B------:R-:W-:Y:S02]  /*9f90*/  SEL R0, R0, RZ, P1 ;  /* 0x000000ff00007207 */ /* 0x000fe40000800000 */
[----:B------:R-:W-:-:S03]  /*9fa0*/  LOP3.LUT R7, R5, R2, RZ, 0x3c, !PT ;  /* 0x0000000205077212 */ /* 0x000fc600078e3cff */
[----:B------:R-:W-:Y:S01]  /*9fb0*/  IMAD R6, R0, 0x8, R3 ;  /* 0x0000000800067824 */ /* 0x000fe200078e0203 */
[----:B------:R-:W-:Y:S01]  /*9fc0*/  SHF.L.U32 R5, R7, 0x1f, RZ ;  /* 0x0000001f07057819 */ /* 0x000fe200000006ff */
[----:B-1----:R-:W-:Y:S06]  /*9fd0*/  @!P0 BRA `(.L_x_312) ;  /* 0x0000000000f08947 */ /* 0x002fec0003800000 */
.L_x_324:
[----:B------:R-:W1:Y:S01]  /*9fe0*/  SYNCS.PHASECHK.TRANS64.TRYWAIT P0, [R6+URZ], R5 ;  /* 0x00000005060075a7 */ /* 0x000e62000800017f */
[----:B------:R-:W-:-:S05]  /*9ff0*/  VIADD R0, R0, 0x1 ;  /* 0x0000000100007836 */ /* 0x000fca0000000000 */
[----:B------:R-:W-:-:S04]  /*a000*/  ISETP.NE.AND P1, PT, R0, 0x5, PT ;  /* 0x000000050000780c */ /* 0x000fc80003f25270 */
[----:B------:R-:W-:Y:S02]  /*a010*/  SEL R2, RZ, 0x1, P1 ;  /* 0x00000001ff027807 */ /* 0x000fe40000800000 */
[----:B------:R-:W-:Y:S02]  /*a020*/  SEL R0, R0, RZ, P1 ;  /* 0x000000ff00007207 */ /* 0x000fe40000800000 */
[----:B------:R-:W-:-:S03]  /*a030*/  LOP3.LUT R7, R7, R2, RZ, 0x3c, !PT ;  /* 0x0000000207077212 */ /* 0x000fc600078e3cff */
[----:B0-----:R-:W-:Y:S01]  /*a040*/  IMAD R9, R0, 0x8, R3 ;  /* 0x0000000800097824 */ /* 0x001fe200078e0203 */
[----:B------:R-:W-:Y:S01]  /*a050*/  SHF.L.U32 R4, R7, 0x1f, RZ ;  /* 0x0000001f07047819 */ /* 0x000fe200000006ff */
[----:B-1----:R-:W-:Y:S06]  /*a060*/  @!P0 BRA `(.L_x_313) ;  /* 0x0000000000e08947 */ /* 0x002fec0003800000 */
.L_x_325:
[----:B------:R-:W1:Y:S01]  /*a070*/  SYNCS.PHASECHK.TRANS64.TRYWAIT P0, [R9+URZ], R4 ;  /* 0x00000004090075a7 */ /* 0x000e62000800017f */
[----:B------:R-:W-:-:S05]  /*a080*/  VIADD R0, R0, 0x1 ;  /* 0x0000000100007836 */ /* 0x000fca0000000000 */
[----:B------:R-:W-:-:S04]  /*a090*/  ISETP.NE.AND P1, PT, R0, 0x5, PT ;  /* 0x000000050000780c */ /* 0x000fc80003f25270 */
[----:B------:R-:W-:Y:S02]  /*a0a0*/  SEL R2, RZ, 0x1, P1 ;  /* 0x00000001ff027807 */ /* 0x000fe40000800000 */
[----:B------:R-:W-:Y:S02]  /*a0b0*/  SEL R0, R0, RZ, P1 ;  /* 0x000000ff00007207 */ /* 0x000fe40000800000 */
[----:B------:R-:W-:Y:S01]  /*a0c0*/  LOP3.LUT R2, R7, R2, RZ, 0x3c, !PT ;  /* 0x0000000207027212 */ /* 0x000fe200078e3cff */
[----:B-1----:R-:W-:Y:S06]  /*a0d0*/  @!P0 BRA `(.L_x_314) ;  /* 0x0000000000d88947 */ /* 0x002fec0003800000 */
.L_x_326:
[----:B------:R-:W-:Y:S01]  /*a0e0*/  IMAD R3, R0, 0x8, R3 ;  /* 0x0000000800037824 */ /* 0x000fe200078e0203 */
[----:B------:R-:W-:-:S07]  /*a0f0*/  SHF.L.U32 R0, R2, 0x1f, RZ ;  /* 0x0000001f02007819 */ /* 0x000fce00000006ff */
.L_x_315:
[----:B--2---:R2:W3:Y:S02]  /*a100*/  SYNCS.PHASECHK.TRANS64.TRYWAIT P0, [R3+URZ], R0 ;  /* 0x00000000030075a7 */ /* 0x0044e4000800017f */
[----:B---3--:R-:W-:Y:S05]  /*a110*/  @!P0 NANOSLEEP.SYNCS 0x989680 ;  /* 0x009896800000895d */ /* 0x008fea0003900000 */
[----:B------:R-:W3:Y:S02]  /*a120*/  @!P0 SYNCS.PHASECHK.TRANS64 P0, [R3+URZ], R0 ;  /* 0x00000000030085a7 */ /* 0x000ee4000800007f */
[----:B---3--:R-:W-:Y:S05]  /*a130*/  @!P0 BRA `(.L_x_315) ;  /* 0xfffffffc00f08947 */ /* 0x008fea000383ffff */
.L_x_309:
[----:B------:R-:W-:Y:S05]  /*a140*/  BSYNC B0 ;  /* 0x0000000000007941 */ /* 0x000fea0003800000 */
.L_x_308:
[----:B------:R-:W-:Y:S05]  /*a150*/  EXIT ;  /* 0x000000000000794d */ /* 0x000fea0003800000 */
.L_x_17:
[----:B----4-:R4:W0:Y:S02]  /*a160*/  SYNCS.PHASECHK.TRANS64.TRYWAIT P1, [R3+URZ], R0 ;  /* 0x00000000030075a7 */ /* 0x010824000802017f */
[----:B0-----:R-:W-:Y:S05]  /*a170*/  @!P1 NANOSLEEP.SYNCS 0x989680 ;  /* 0x009896800000995d */ /* 0x001fea0003900000 */
[----:B------:R-:W0:Y:S02]  /*a180*/  @!P1 SYNCS.PHASECHK.TRANS64 P1, [R3+URZ], R0 ;  /* 0x00000000030095a7 */ /* 0x000e24000802007f */
[----:B0-----:R-:W-:Y:S05]  /*a190*/  @!P1 BRA `(.L_x_17) ;  /* 0xfffffffc00f09947 */ /* 0x001fea000383ffff */
[----:B------:R-:W-:Y:S05]  /*a1a0*/  BRA `(.L_x_16) ;  /* 0xffffff7000387947 */ /* 0x000fea000383ffff */
.L_x_22:
[----:B-1----:R1:W3:Y:S02]  /*a1b0*/  SYNCS.PHASECHK.TRANS64.TRYWAIT P1, [R5+URZ], R4 ;  /* 0x00000004050075a7 */ /* 0x0022e4000802017f */
[----:B---3--:R-:W-:Y:S05]  /*a1c0*/  @!P1 NANOSLEEP.SYNCS 0x989680 ;  /* 0x009896800000995d */ /* 0x008fea0003900000 */
[----:B------:R-:W3:Y:S02]  /*a1d0*/  @!P1 SYNCS.PHASECHK.TRANS64 P1, [R5+URZ], R4 ;  /* 0x00000004050095a7 */ /* 0x000ee4000802007f */
[----:B---3--:R-:W-:Y:S05]  /*a1e0*/  @!P1 BRA `(.L_x_22) ;  /* 0xfffffffc00f09947 */ /* 0x008fea000383ffff */
[----:B------:R-:W-:Y:S05]  /*a1f0*/  BRA `(.L_x_21) ;  /* 0xffffff7400747947 */ /* 0x000fea000383ffff */
.L_x_295:
[----:B------:R-:W-:Y:S01]  /*a200*/  BSSY B1, `(.L_x_316) ;  /* 0x0000006000017945 */ /* 0x000fe20003800000 */
[----:B------:R-:W-:-:S07]  /*a210*/  IMAD.MOV.U32 R15, RZ, RZ, -0x1 ;  /* 0xffffffffff0f7424 */ /* 0x000fce00078e00ff */
[----:B------:R-:W-:Y:S05]  /*a220*/  WARPSYNC.COLLECTIVE R15, `(.L_x_317) ;  /* 0x000000000f0c7348 */ /* 0x000fea0003c00000 */
[----:B------:R-:W-:Y:S02]  /*a230*/  ELECT P6, UR62, PT ;  /* 0x00000000003e782f */ /* 0x000fe400038c0000 */
[----:B------:R-:W-:Y:S01]  /*a240*/  MOV R14, UR62 ;  /* 0x0000003e000e7c02 */ /* 0x000fe20008000f00 */
[----:B------:R-:W-:Y:S10]  /*a250*/  ENDCOLLECTIVE ;  /* 0x000000000000791b */ /* 0x000ff40003800000 */
.L_x_317:
[----:B------:R-:W-:Y:S05]  /*a260*/  BSYNC B1 ;  /* 0x0000000000017941 */ /* 0x000fea0003800000 */
.L_x_316:
[----:B------:R-:W-:Y:S05]  /*a270*/  BRA `(.L_x_318) ;  /* 0xfffffff000287947 */ /* 0x000fea000383ffff */
.L_x_298:
[----:B0-----:R0:W1:Y:S02]  /*a280*/  SYNCS.PHASECHK.TRANS64.TRYWAIT P1, [R14+URZ+0x28], R7 ;  /* 0x000028070e0075a7 */ /* 0x001064000802017f */
[----:B-1----:R-:W-:Y:S05]  /*a290*/  @!P1 NANOSLEEP.SYNCS 0x989680 ;  /* 0x009896800000995d */ /* 0x002fea0003900000 */
[----:B------:R-:W1:Y:S02]  /*a2a0*/  @!P1 SYNCS.PHASECHK.TRANS64 P1, [R14+URZ+0x28], R7 ;  /* 0x000028070e0095a7 */ /* 0x000e64000802007f */
[----:B-1----:R-:W-:Y:S05]  /*a2b0*/  @!P1 BRA `(.L_x_298) ;  /* 0xfffffffc00f09947 */ /* 0x002fea000383ffff */
[----:B------:R-:W-:Y:S05]  /*a2c0*/  BRA `(.L_x_319) ;  /* 0xfffffff0005c7947 */ /* 0x000fea000383ffff */
.L_x_307:
[----:B------:R-:W-:Y:S01]  /*a2d0*/  BSSY B0, `(.L_x_320) ;  /* 0x0000006000007945 */ /* 0x000fe20003800000 */
[----:B------:R-:W-:-:S07]  /*a2e0*/  IMAD.MOV.U32 R15, RZ, RZ, -0x1 ;  /* 0xffffffffff0f7424 */ /* 0x000fce00078e00ff */
[----:B------:R-:W-:Y:S05]  /*a2f0*/  WARPSYNC.COLLECTIVE R15, `(.L_x_321) ;  /* 0x000000000f0c7348 */ /* 0x000fea0003c00000 */
[----:B------:R-:W-:Y:S02]  /*a300*/  ELECT P6, UR62, PT ;  /* 0x00000000003e782f */ /* 0x000fe400038c0000 */
[----:B------:R-:W-:Y:S01]  /*a310*/  MOV R14, UR62 ;  /* 0x0000003e000e7c02 */ /* 0x000fe20008000f00 */
[----:B------:R-:W-:Y:S10]  /*a320*/  ENDCOLLECTIVE ;  /* 0x000000000000791b */ /* 0x000ff40003800000 */
.L_x_321:
[----:B------:R-:W-:Y:S05]  /*a330*/  BSYNC B0 ;  /* 0x0000000000007941 */ /* 0x000fea0003800000 */
.L_x_320:
[----:B------:R-:W-:Y:S05]  /*a340*/  BRA `(.L_x_322) ;  /* 0xfffffff800ac7947 */ /* 0x000fea000383ffff */
.L_x_311:
[----:B0-----:R0:W1:Y:S02]  /*a350*/  SYNCS.PHASECHK.TRANS64.TRYWAIT P0, [R7+URZ], R2 ;  /* 0x00000002070075a7 */ /* 0x001064000800017f */
[----:B-1----:R-:W-:Y:S05]  /*a360*/  @!P0 NANOSLEEP.SYNCS 0x989680 ;  /* 0x009896800000895d */ /* 0x002fea0003900000 */
[----:B------:R-:W1:Y:S02]  /*a370*/  @!P0 SYNCS.PHASECHK.TRANS64 P0, [R7+URZ], R2 ;  /* 0x00000002070085a7 */ /* 0x000e64000800007f */
[----:B-1----:R-:W-:Y:S05]  /*a380*/  @!P0 BRA `(.L_x_311) ;  /* 0xfffffffc00f08947 */ /* 0x002fea000383ffff */
[----:B------:R-:W-:Y:S05]  /*a390*/  BRA `(.L_x_323) ;  /* 0xfffffff800ec7947 */ /* 0x000fea000383ffff */
.L_x_312:
[----:B0-----:R0:W1:Y:S02]  /*a3a0*/  SYNCS.PHASECHK.TRANS64.TRYWAIT P0, [R9+URZ], R4 ;  /* 0x00000004090075a7 */ /* 0x001064000800017f */
[----:B-1----:R-:W-:Y:S05]  /*a3b0*/  @!P0 NANOSLEEP.SYNCS 0x989680 ;  /* 0x009896800000895d */ /* 0x002fea0003900000 */
[----:B------:R-:W1:Y:S02]  /*a3c0*/  @!P0 SYNCS.PHASECHK.TRANS64 P0, [R9+URZ], R4 ;  /* 0x00000004090085a7 */ /* 0x000e64000800007f */
[----:B-1----:R-:W-:Y:S05]  /*a3d0*/  @!P0 BRA `(.L_x_312) ;  /* 0xfffffffc00f08947 */ /* 0x002fea000383ffff */
[----:B------:R-:W-:Y:S05]  /*a3e0*/  BRA `(.L_x_324) ;  /* 0xfffffff800fc7947 */ /* 0x000fea000383ffff */
.L_x_313:
[----:B0-----:R0:W1:Y:S02]  /*a3f0*/  SYNCS.PHASECHK.TRANS64.TRYWAIT P0, [R6+URZ], R5 ;  /* 0x00000005060075a7 */ /* 0x001064000800017f */
[----:B-1----:R-:W-:Y:S05]  /*a400*/  @!P0 NANOSLEEP.SYNCS 0x989680 ;  /* 0x009896800000895d */ /* 0x002fea0003900000 */
[----:B------:R-:W1:Y:S02]  /*a410*/  @!P0 SYNCS.PHASECHK.TRANS64 P0, [R6+URZ], R5 ;  /* 0x00000005060085a7 */ /* 0x000e64000800007f */
[----:B-1----:R-:W-:Y:S05]  /*a420*/  @!P0 BRA `(.L_x_313) ;  /* 0xfffffffc00f08947 */ /* 0x002fea000383ffff */
[----:B------:R-:W-:Y:S05]  /*a430*/  BRA `(.L_x_325) ;  /* 0xfffffffc000c7947 */ /* 0x000fea000383ffff */
.L_x_314:
[----:B-1----:R1:W2:Y:S02]  /*a440*/  SYNCS.PHASECHK.TRANS64.TRYWAIT P0, [R9+URZ], R4 ;  /* 0x00000004090075a7 */ /* 0x0022a4000800017f */
[----:B--2---:R-:W-:Y:S05]  /*a450*/  @!P0 NANOSLEEP.SYNCS 0x989680 ;  /* 0x009896800000895d */ /* 0x004fea0003900000 */
[----:B------:R-:W2:Y:S02]  /*a460*/  @!P0 SYNCS.PHASECHK.TRANS64 P0, [R9+URZ], R4 ;  /* 0x00000004090085a7 */ /* 0x000ea4000800007f */
[----:B--2---:R-:W-:Y:S05]  /*a470*/  @!P0 BRA `(.L_x_314) ;  /* 0xfffffffc00f08947 */ /* 0x004fea000383ffff */
[----:B------:R-:W-:Y:S05]  /*a480*/  BRA `(.L_x_326) ;  /* 0xfffffffc00147947 */ /* 0x000fea000383ffff */
.L_x_327:
[----:B------:R-:W-:-:S00]  /*a490*/  BRA `(.L_x_327) ;  /* 0xfffffffc00fc7947 */ /* 0x000fc0000383ffff */
[----:B------:R-:W-:-:S00]  /*a4a0*/  NOP ;  /* 0x0000000000007918 */ /* 0x000fc00000000000 */
        /* <DEDUP_REMOVED lines=13> */
.L_x_328:


//--------------------- .nv.global.init           --------------------------
	.section	.nv.global.init,"aw",@progbits
.nv.global.init:
	.type		$str$22,@object
	.size		$str$22,($str$23 - $str$22)
$str$22:
        /*0000*/ 	.byte	0x6b, 0x5f, 0x74, 0x69, 0x6c, 0x65, 0x5f, 0x63, 0x6f, 0x75, 0x6e, 0x74, 0x20, 0x3e, 0x3d, 0x20
        /*0010*/ 	.byte	0x31, 0x00
	.type		$str$23,@object
	.size		$str$23,(__unnamed_1 - $str$23)
$str$23:
        /*0012*/ 	.byte	0x2f, 0x74, 0x6d, 0x70, 0x2f, 0x63, 0x75, 0x74, 0x6c, 0x61, 0x73, 0x73, 0x5f, 0x73, 0x77, 0x65
        /*0022*/ 	.byte	0x65, 0x70, 0x5f, 0x73, 0x72, 0x63, 0x2f, 0x69, 0x6e, 0x63, 0x6c, 0x75, 0x64, 0x65, 0x2f, 0x63
        /*0032*/ 	.byte	0x75, 0x74, 0x6c, 0x61, 0x73, 0x73, 0x2f, 0x67, 0x65, 0x6d, 0x6d, 0x2f, 0x63, 0x6f, 0x6c, 0x6c
        /*0042*/ 	.byte	0x65, 0x63, 0x74, 0x69, 0x76, 0x65, 0x2f, 0x73, 0x6d, 0x39, 0x30, 0x5f, 0x6d, 0x6d, 0x61, 0x5f
        /*0052*/ 	.byte	0x74, 0x6d, 0x61, 0x5f, 0x67, 0x6d, 0x6d, 0x61, 0x5f, 0x73, 0x73, 0x5f, 0x77, 0x61, 0x72, 0x70
        /*0062*/ 	.byte	0x73, 0x70, 0x65, 0x63, 0x69, 0x61, 0x6c, 0x69, 0x7a, 0x65, 0x64, 0x2e, 0x68, 0x70, 0x70, 0x00
	.type		__unnamed_1,@object
	.size		__unnamed_1,(.L_0 - __unnamed_1)
__unnamed_1:
        /*0072*/ 	.byte	0x76, 0x6f, 0x69, 0x64, 0x20, 0x63, 0x75, 0x74, 0x6c, 0x61, 0x73, 0x73, 0x3a, 0x3a, 0x67, 0x65
        /* <DEDUP_REMOVED lines=172> */
        /*0b42*/ 	.byte	0x74, 0x69, 0x74, 0x79, 0x5d, 0x00
.L_0:


//--------------------- .nv.shared._ZN7cutlass13device_kernelINS_4gemm6kernel13GemmUniversalIN4cute5tupleIJiiiiEEENS1_10collective13CollectiveMmaINS1_34MainloopSm90TmaGmmaWarpSpecializedILi5ENS5_IJNS4_1CILi1EEESB_SB_EEENS1_35KernelTmaWarpSpecializedCooperativeEEENS5_IJNSA_ILi192EEENSA_ILi128EEESG_EEEaNS5_IJlSB_lEEEaSI_NS4_8TiledMMAINS4_8MMA_AtomIJNS4_4SM904GMMA27MMA_64x128x32_S32S8S8_SS_TNEEEENS4_6LayoutINS5_IJNSA_ILi2EEESB_SB_EEENS5_IJSB_NSA_ILi0EEESS_EEEEENS5_IJNS4_10UnderscoreESV_SV_EEEEENS4_13SM90_TMA_LOADENS4_14ComposedLayoutINS4_7SwizzleILi3ELi4ELi3EEENS4_18smem_ptr_flag_bitsILi8EEENSP_INS5_IJNSA_ILi8EEESG_EEENS5_IJSG_SB_EEEEEEEvNS4_8identityESY_S18_vS19_EENS_8epilogue10collective6detail29Sm90TmaWarpSpecializedAdapterINS1C_15DefaultEpilogueIaSI_SI_NS1B_6thread17LinearCombinationIaLi1EiiLNS1G_9ScaleType4KindE0ELNS_15FloatRoundStyleE2EaEENS1_15EpilogueDefaultEEEEEvvEEEEvNT_6ParamsE --------------------------
	.section	.nv.shared._ZN7cutlass13device_kernelINS_4gemm6kernel13GemmUniversalIN4cute5tupleIJiiiiEEENS1_10collective13CollectiveMmaINS1_34MainloopSm90TmaGmmaWarpSpecializedILi5ENS5_IJNS4_1CILi1EEESB_SB_EEENS1_35KernelTmaWarpSpecializedCooperativeEEENS5_IJNSA_ILi192EEENSA_ILi128EEESG_EEEaNS5_IJlSB_lEEEaSI_NS4_8TiledMMAINS4_8MMA_AtomIJNS4_4SM904GMMA27MMA_64x128x32_S32S8S8_SS_TNEEEENS4_6LayoutINS5_IJNSA_ILi2EEESB_SB_EEENS5_IJSB_NSA_ILi0EEESS_EEEEENS5_IJNS4_10UnderscoreESV_SV_EEEEENS4_13SM90_TMA_LOADENS4_14ComposedLayoutINS4_7SwizzleILi3ELi4ELi3EEENS4_18smem_ptr_flag_bitsILi8EEENSP_INS5_IJNSA_ILi8EEESG_EEENS5_IJSG_SB_EEEEEEEvNS4_8identityESY_S18_vS19_EENS_8epilogue10collective6detail29Sm90TmaWarpSpecializedAdapterINS1C_15DefaultEpilogueIaSI_SI_NS1B_6thread17LinearCombinationIaLi1EiiLNS1G_9ScaleType4KindE0ELNS_15FloatRoundStyleE2EaEENS1_15EpilogueDefaultEEEEEvvEEEEvNT_6ParamsE,"aw",@nobits
	.sectionflags	@""
	.align	16
	.zero		1024


//--------------------- .nv.shared.reserved.0     --------------------------
	.section	.nv.shared.reserved.0,"aw",@nobits
	.weak		__nv_reservedSMEM_offset_0_alias
	.size		__nv_reservedSMEM_offset_0_alias, 0, 0
	.other		__nv_reservedSMEM_offset_0_alias,@"STO_CUDA_RESERVED_SHARED STV_DEFAULT"
__nv_reservedSMEM_offset_0_alias:
	.zero		0


//--------------------- .nv.global                --------------------------
	.section	.nv.global,"aw",@nobits
.nv.global:
	.type		_ZN40_INTERNAL_349ad8dd_4_k_cu_357c5055_144704cute1_E,@object
	.size		_ZN40_INTERNAL_349ad8dd_4_k_cu_357c5055_144704cute1_E,(_ZN40_INTERNAL_349ad8dd_4_k_cu_357c5055_144704cuda3std3__45__cpo6cbeginE - _ZN40_INTERNAL_349ad8dd_4_k_cu_357c5055_144704cute1_E)
_ZN40_INTERNAL_349ad8dd_4_k_cu_357c5055_144704cute1_E:
	.zero		1
	.type		_ZN40_INTERNAL_349ad8dd_4_k_cu_357c5055_144704cuda3std3__45__cpo6cbeginE,@object
	.size		_ZN40_INTERNAL_349ad8dd_4_k_cu_357c5055_144704cuda3std3__45__cpo6cbeginE,(_ZN40_INTERNAL_349ad8dd_4_k_cu_357c5055_144704cuda3std3__48in_placeE - _ZN40_INTERNAL_349ad8dd_4_k_cu_357c5055_144704cuda3std3__45__cpo6cbeginE)
_ZN40_INTERNAL_349ad8dd_4_k_cu_357c5055_144704cuda3std3__45__cpo6cbeginE:
	.zero		1
	.type		_ZN40_INTERNAL_349ad8dd_4_k_cu_357c5055_144704cuda3std3__48in_placeE,@object
	.size		_ZN40_INTERNAL_349ad8dd_4_k_cu_357c5055_144704cuda3std3__48in_placeE,(_ZN40_INTERNAL_349ad8dd_4_k_cu_357c5055_144704cuda3std6ranges3__45__cpo9iter_moveE - _ZN40_INTERNAL_349ad8dd_4_k_cu_357c5055_144704cuda3std3__48in_placeE)
_ZN40_INTERNAL_349ad8dd_4_k_cu_357c5055_144704cuda3std3__48in_placeE:
	.zero		1
	.type		_ZN40_INTERNAL_349ad8dd_4_k_cu_357c5055_144704cuda3std6ranges3__45__cpo9iter_moveE,@object
	.size		_ZN40_INTERNAL_349ad8dd_4_k_cu_357c5055_144704cuda3std6ranges3__45__cpo9iter_moveE,(_ZN40_INTERNAL_349ad8dd_4_k_cu_357c5055_144704cuda3std3__45__cpo5beginE - _ZN40_INTERNAL_349ad8dd_4_k_cu_357c5055_144704cuda3std6ranges3__45__cpo9iter_moveE)
_ZN40_INTERNAL_349ad8dd_4_k_cu_357c5055_144704cuda3std6ranges3__45__cpo9iter_moveE:
	.zero		1
	.type		_ZN40_INTERNAL_349ad8dd_4_k_cu_357c5055_144704cuda3std3__45__cpo5beginE,@object
	.size		_ZN40_INTERNAL_349ad8dd_4_k_cu_357c5055_144704cuda3std3__45__cpo5beginE,(_ZN40_INTERNAL_349ad8dd_4_k_cu_357c5055_144704cuda3std3__442_GLOBAL__N__349ad8dd_4_k_cu_357c5055_144706ignoreE - _ZN40_INTERNAL_349ad8dd_4_k_cu_357c5055_144704cuda3std3__45__cpo5beginE)
_ZN40_INTERNAL_349ad8dd_4_k_cu_357c5055_144704cuda3std3__45__cpo5beginE:
	.zero		1
	.type		_ZN40_INTERNAL_349ad8dd_4_k_cu_357c5055_144704cuda3std3__442_GLOBAL__N__349ad8dd_4_k_cu_357c5055_144706ignoreE,@object
	.size		_ZN40_INTERNAL_349ad8dd_4_k_cu_357c5055_144704cuda3std3__442_GLOBAL__N__349ad8dd_4_k_cu_357c5055_144706ignoreE,(_ZN40_INTERNAL_349ad8dd_4_k_cu_357c5055_144704cute7productE - _ZN40_INTERNAL_349ad8dd_4_k_cu_357c5055_144704cuda3std3__442_GLOBAL__N__349ad8dd_4_k_cu_357c5055_144706ignoreE)
_ZN40_INTERNAL_349ad8dd_4_k_cu_357c5055_144704cuda3std3__442_GLOBAL__N__349ad8dd_4_k_cu_357c5055_144706ignoreE:
	.zero		1
	.type		_ZN40_INTERNAL_349ad8dd_4_k_cu_357c5055_144704cute7productE,@object
	.size		_ZN40_INTERNAL_349ad8dd_4_k_cu_357c5055_144704cute7productE,(_ZN40_INTERNAL_349ad8dd_4_k_cu_357c5055_144704cuda3std3__45__cpo3endE - _ZN40_INTERNAL_349ad8dd_4_k_cu_357c5055_144704cute7productE)
_ZN40_INTERNAL_349ad8dd_4_k_cu_357c5055_144704cute7productE:
	.zero		1
	.type		_ZN40_INTERNAL_349ad8dd_4_k_cu_357c5055_144704cuda3std3__45__cpo3endE,@object
	.size		_ZN40_INTERNAL_349ad8dd_4_k_cu_357c5055_144704cuda3std3__45__cpo3endE,(_ZN40_INTERNAL_349ad8dd_4_k_cu_357c5055_144704cuda3std3__419piecewise_constructE - _ZN40_INTERNAL_349ad8dd_4_k_cu_357c5055_144704cuda3std3__45__cpo3endE)
_ZN40_INTERNAL_349ad8dd_4_k_cu_357c5055_144704cuda3std3__45__cpo3endE:
	.zero		1
	.type		_ZN40_INTERNAL_349ad8dd_4_k_cu_357c5055_144704cuda3std3__419piecewise_constructE,@object
	.size		_ZN40_INTERNAL_349ad8dd_4_k_cu_357c5055_144704cuda3std3__419piecewise_constructE,(_ZN40_INTERNAL_349ad8dd_4_k_cu_357c5055_144704cuda3std3__45__cpo4cendE - _ZN40_INTERNAL_349ad8dd_4_k_cu_357c5055_144704cuda3std3__419piecewise_constructE)
_ZN40_INTERNAL_349ad8dd_4_k_cu_357c5055_144704cuda3std3__419piecewise_constructE:
	.zero		1
	.type		_ZN40_INTERNAL_349ad8dd_4_k_cu_357c5055_144704cuda3std3__45__cpo4cendE,@object
	.size		_ZN40_INTERNAL_349ad8dd_4_k_cu_357c5055_144704cuda3std3__45__cpo4cendE,(_ZN40_INTERNAL_349ad8dd_4_k_cu_357c5055_144704cuda3std6ranges3__45__cpo4swapE - _ZN40_INTERNAL_349ad8dd_4_k_cu_357c5055_144704cuda3std3__45__cpo4cendE)
_ZN40_INTERNAL_349ad8dd_4_k_cu_357c5055_144704cuda3std3__45__cpo4cendE:
	.zero		1
	.type		_ZN40_INTERNAL_349ad8dd_4_k_cu_357c5055_144704cuda3std6ranges3__45__cpo4swapE,@object
	.size		_ZN40_INTERNAL_349ad8dd_4_k_cu_357c5055_144704cuda3std6ranges3__45__cpo4swapE,(.L_8 - _ZN40_INTERNAL_349ad8dd_4_k_cu_357c5055_144704cuda3std6ranges3__45__cpo4swapE)
_ZN40_INTERNAL_349ad8dd_4_k_cu_357c5055_144704cuda3std6ranges3__45__cpo4swapE:
	.zero		1
.L_8:


//--------------------- .nv.constant0._ZN7cutlass13device_kernelINS_4gemm6kernel13GemmUniversalIN4cute5tupleIJiiiiEEENS1_10collective13CollectiveMmaINS1_34MainloopSm90TmaGmmaWarpSpecializedILi5ENS5_IJNS4_1CILi1EEESB_SB_EEENS1_35KernelTmaWarpSpecializedCooperativeEEENS5_IJNSA_ILi192EEENSA_ILi128EEESG_EEEaNS5_IJlSB_lEEEaSI_NS4_8TiledMMAINS4_8MMA_AtomIJNS4_4SM904GMMA27MMA_64x128x32_S32S8S8_SS_TNEEEENS4_6LayoutINS5_IJNSA_ILi2EEESB_SB_EEENS5_IJSB_NSA_ILi0EEESS_EEEEENS5_IJNS4_10UnderscoreESV_SV_EEEEENS4_13SM90_TMA_LOADENS4_14ComposedLayoutINS4_7SwizzleILi3ELi4ELi3EEENS4_18smem_ptr_flag_bitsILi8EEENSP_INS5_IJNSA_ILi8EEESG_EEENS5_IJSG_SB_EEEEEEEvNS4_8identityESY_S18_vS19_EENS_8epilogue10collective6detail29Sm90TmaWarpSpecializedAdapterINS1C_15DefaultEpilogueIaSI_SI_NS1B_6thread17LinearCombinationIaLi1EiiLNS1G_9ScaleType4KindE0ELNS_15FloatRoundStyleE2EaEENS1_15EpilogueDefaultEEEEEvvEEEEvNT_6ParamsE --------------------------
	.section	.nv.constant0._ZN7cutlass13device_kernelINS_4gemm6kernel13GemmUniversalIN4cute5tupleIJiiiiEEENS1_10collective13CollectiveMmaINS1_34MainloopSm90TmaGmmaWarpSpecializedILi5ENS5_IJNS4_1CILi1EEESB_SB_EEENS1_35KernelTmaWarpSpecializedCooperativeEEENS5_IJNSA_ILi192EEENSA_ILi128EEESG_EEEaNS5_IJlSB_lEEEaSI_NS4_8TiledMMAINS4_8MMA_AtomIJNS4_4SM904GMMA27MMA_64x128x32_S32S8S8_SS_TNEEEENS4_6LayoutINS5_IJNSA_ILi2EEESB_SB_EEENS5_IJSB_NSA_ILi0EEESS_EEEEENS5_IJNS4_10UnderscoreESV_SV_EEEEENS4_13SM90_TMA_LOADENS4_14ComposedLayoutINS4_7SwizzleILi3ELi4ELi3EEENS4_18smem_ptr_flag_bitsILi8EEENSP_INS5_IJNSA_ILi8EEESG_EEENS5_IJSG_SB_EEEEEEEvNS4_8identityESY_S18_vS19_EENS_8epilogue10collective6detail29Sm90TmaWarpSpecializedAdapterINS1C_15DefaultEpilogueIaSI_SI_NS1B_6thread17LinearCombinationIaLi1EiiLNS1G_9ScaleType4KindE0ELNS_15FloatRoundStyleE2EaEENS1_15EpilogueDefaultEEEEEvvEEEEvNT_6ParamsE,"a",@progbits
	.sectionflags	@""
	.align	4
.nv.constant0._ZN7cutlass13device_kernelINS_4gemm6kernel13GemmUniversalIN4cute5tupleIJiiiiEEENS1_10collective13CollectiveMmaINS1_34MainloopSm90TmaGmmaWarpSpecializedILi5ENS5_IJNS4_1CILi1EEESB_SB_EEENS1_35KernelTmaWarpSpecializedCooperativeEEENS5_IJNSA_ILi192EEENSA_ILi128EEESG_EEEaNS5_IJlSB_lEEEaSI_NS4_8TiledMMAINS4_8MMA_AtomIJNS4_4SM904GMMA27MMA_64x128x32_S32S8S8_SS_TNEEEENS4_6LayoutINS5_IJNSA_ILi2EEESB_SB_EEENS5_IJSB_NSA_ILi0EEESS_EEEEENS5_IJNS4_10UnderscoreESV_SV_EEEEENS4_13SM90_TMA_LOADENS4_14ComposedLayoutINS4_7SwizzleILi3ELi4ELi3EEENS4_18smem_ptr_flag_bitsILi8EEENSP_INS5_IJNSA_ILi8EEESG_EEENS5_IJSG_SB_EEEEEEEvNS4_8identityESY_S18_vS19_EENS_8epilogue10collective6detail29Sm90TmaWarpSpecializedAdapterINS1C_15DefaultEpilogueIaSI_SI_NS1B_6thread17LinearCombinationIaLi1EiiLNS1G_9ScaleType4KindE0ELNS_15FloatRoundStyleE2EaEENS1_15EpilogueDefaultEEEEEvvEEEEvNT_6ParamsE:
	.zero		1664


//--------------------- SYMBOLS --------------------------

	.type		.nv.reservedSmem.offset0,@object
	.size		.nv.reservedSmem.offset0,0x4
	.type		__assertfail,@function
